	.target	sm_90a

	.elftype	@"ET_EXEC"


//--------------------- .note.nv.tkinfo           --------------------------
	.section	.note.nv.tkinfo,"",@"SHT_NOTE"
	.sectionflags	@"SHF_NOTE_NV_TKINFO"
	.tkinfo
        /*0018*/ 	.word	0x00000002
        /*0030*/ 	.string	""
        /*0030*/ 	.string	"ptxas"
        /*0030*/ 	.string	"Cuda compilation tools, release 13.0, V13.0.88"
        /*0030*/ 	.string	"Build cuda_13.0.r13.0/compiler.36424714_0"
        /*0030*/ 	.string	"-arch sm_90a -m 64 "



//--------------------- .note.nv.cuinfo           --------------------------
	.section	.note.nv.cuinfo,"",@"SHT_NOTE"
	.sectionflags	@"SHF_NOTE_NV_CUINFO"
        /*0018*/ 	.short	0x0002
        /*001a*/ 	.short	0x005a
        /*001c*/ 	.short	0x0082
	.zero		2


//--------------------- .nv.info                  --------------------------
	.section	.nv.info,"",@"SHT_CUDA_INFO"
	.align	4


	//----- nvinfo : EIATTR_REGCOUNT
	.align		4
        /*0000*/ 	.byte	0x04, 0x2f
        /*0002*/ 	.short	(.L_15 - .L_14)
	.align		4
.L_14:
        /*0004*/ 	.word	index@(_ZN7cutlass13device_kernelINS_4gemm6kernel13GemmUniversalIN4cute5tupleIJiiiiEEENS1_10collective13CollectiveMmaINS1_34MainloopSm90TmaGmmaWarpSpecializedILi18ENS5_IJNS4_1CILi2EEENSA_ILi1EEESC_EEENS1_35KernelTmaWarpSpecializedCooperativeEEENS5_IJNSA_ILi256EEENSA_ILi128EEENSA_ILi32EEEEEEaNS5_IJlSC_lEEEaSK_NS4_8TiledMMAINS4_8MMA_AtomIJNS4_4SM904GMMA27MMA_64x128x32_S32S8S8_SS_TNEEEENS4_6LayoutISD_NS5_IJSC_NSA_ILi0EEESS_EEEEENS5_IJNS4_10UnderscoreESV_SV_EEEEENS4_13SM90_TMA_LOADENS4_14ComposedLayoutINS4_7SwizzleILi1ELi4ELi3EEENS4_18smem_ptr_flag_bitsILi8EEENSR_INS5_IJNSA_ILi8EEESI_EEENS5_IJSI_SC_EEEEEEEvNS4_8identityENS4_23SM90_TMA_LOAD_MULTICASTES18_vS19_EENS_8epilogue10collective6detail29Sm90TmaWarpSpecializedAdapterINS1D_15DefaultEpilogueIaSK_SK_NS1C_6thread17LinearCombinationIaLi1EiiLNS1H_9ScaleType4KindE0ELNS_15FloatRoundStyleE2EaEENS1_15EpilogueDefaultEEEEEvvEEEEvNT_6ParamsE)
        /*0008*/ 	.word	0x000000a8


	//----- nvinfo : EIATTR_FRAME_SIZE
	.align		4
.L_15:
        /*000c*/ 	.byte	0x04, 0x11
        /*000e*/ 	.short	(.L_17 - .L_16)
	.align		4
.L_16:
        /*0010*/ 	.word	index@(_ZN7cutlass13device_kernelINS_4gemm6kernel13GemmUniversalIN4cute5tupleIJiiiiEEENS1_10collective13CollectiveMmaINS1_34MainloopSm90TmaGmmaWarpSpecializedILi18ENS5_IJNS4_1CILi2EEENSA_ILi1EEESC_EEENS1_35KernelTmaWarpSpecializedCooperativeEEENS5_IJNSA_ILi256EEENSA_ILi128EEENSA_ILi32EEEEEEaNS5_IJlSC_lEEEaSK_NS4_8TiledMMAINS4_8MMA_AtomIJNS4_4SM904GMMA27MMA_64x128x32_S32S8S8_SS_TNEEEENS4_6LayoutISD_NS5_IJSC_NSA_ILi0EEESS_EEEEENS5_IJNS4_10UnderscoreESV_SV_EEEEENS4_13SM90_TMA_LOADENS4_14ComposedLayoutINS4_7SwizzleILi1ELi4ELi3EEENS4_18smem_ptr_flag_bitsILi8EEENSR_INS5_IJNSA_ILi8EEESI_EEENS5_IJSI_SC_EEEEEEEvNS4_8identityENS4_23SM90_TMA_LOAD_MULTICASTES18_vS19_EENS_8epilogue10collective6detail29Sm90TmaWarpSpecializedAdapterINS1D_15DefaultEpilogueIaSK_SK_NS1C_6thread17LinearCombinationIaLi1EiiLNS1H_9ScaleType4KindE0ELNS_15FloatRoundStyleE2EaEENS1_15EpilogueDefaultEEEEEvvEEEEvNT_6ParamsE)
        /*0014*/ 	.word	0x00000000


	//----- nvinfo : EIATTR_MIN_STACK_SIZE
	.align		4
.L_17:
        /*0018*/ 	.byte	0x04, 0x12
        /*001a*/ 	.short	(.L_19 - .L_18)
	.align		4
.L_18:
        /*001c*/ 	.word	index@(_ZN7cutlass13device_kernelINS_4gemm6kernel13GemmUniversalIN4cute5tupleIJiiiiEEENS1_10collective13CollectiveMmaINS1_34MainloopSm90TmaGmmaWarpSpecializedILi18ENS5_IJNS4_1CILi2EEENSA_ILi1EEESC_EEENS1_35KernelTmaWarpSpecializedCooperativeEEENS5_IJNSA_ILi256EEENSA_ILi128EEENSA_ILi32EEEEEEaNS5_IJlSC_lEEEaSK_NS4_8TiledMMAINS4_8MMA_AtomIJNS4_4SM904GMMA27MMA_64x128x32_S32S8S8_SS_TNEEEENS4_6LayoutISD_NS5_IJSC_NSA_ILi0EEESS_EEEEENS5_IJNS4_10UnderscoreESV_SV_EEEEENS4_13SM90_TMA_LOADENS4_14ComposedLayoutINS4_7SwizzleILi1ELi4ELi3EEENS4_18smem_ptr_flag_bitsILi8EEENSR_INS5_IJNSA_ILi8EEESI_EEENS5_IJSI_SC_EEEEEEEvNS4_8identityENS4_23SM90_TMA_LOAD_MULTICASTES18_vS19_EENS_8epilogue10collective6detail29Sm90TmaWarpSpecializedAdapterINS1D_15DefaultEpilogueIaSK_SK_NS1C_6thread17LinearCombinationIaLi1EiiLNS1H_9ScaleType4KindE0ELNS_15FloatRoundStyleE2EaEENS1_15EpilogueDefaultEEEEEvvEEEEvNT_6ParamsE)
        /*0020*/ 	.word	0x00000000
.L_19:


//--------------------- .nv.compat                --------------------------
	.section	.nv.compat,"",@"SHT_CUDA_COMPAT_INFO"
	.align	4
        /*0000*/ 	.byte	0x02, 0x09, 0x01, 0x00, 0x02, 0x02, 0x04, 0x00, 0x02, 0x05, 0x05, 0x00, 0x03, 0x07, 0x01, 0x01
        /*0010*/ 	.byte	0x02, 0x03, 0x01, 0x00, 0x02, 0x06, 0x01, 0x00, 0x04, 0x0b, 0x08, 0x00, 0x00, 0x00, 0x00, 0x00
        /*0020*/ 	.byte	0x00, 0x00, 0x00, 0x00


//--------------------- .nv.info._ZN7cutlass13device_kernelINS_4gemm6kernel13GemmUniversalIN4cute5tupleIJiiiiEEENS1_10collective13CollectiveMmaINS1_34MainloopSm90TmaGmmaWarpSpecializedILi18ENS5_IJNS4_1CILi2EEENSA_ILi1EEESC_EEENS1_35KernelTmaWarpSpecializedCooperativeEEENS5_IJNSA_ILi256EEENSA_ILi128EEENSA_ILi32EEEEEEaNS5_IJlSC_lEEEaSK_NS4_8TiledMMAINS4_8MMA_AtomIJNS4_4SM904GMMA27MMA_64x128x32_S32S8S8_SS_TNEEEENS4_6LayoutISD_NS5_IJSC_NSA_ILi0EEESS_EEEEENS5_IJNS4_10UnderscoreESV_SV_EEEEENS4_13SM90_TMA_LOADENS4_14ComposedLayoutINS4_7SwizzleILi1ELi4ELi3EEENS4_18smem_ptr_flag_bitsILi8EEENSR_INS5_IJNSA_ILi8EEESI_EEENS5_IJSI_SC_EEEEEEEvNS4_8identityENS4_23SM90_TMA_LOAD_MULTICASTES18_vS19_EENS_8epilogue10collective6detail29Sm90TmaWarpSpecializedAdapterINS1D_15DefaultEpilogueIaSK_SK_NS1C_6thread17LinearCombinationIaLi1EiiLNS1H_9ScaleType4KindE0ELNS_15FloatRoundStyleE2EaEENS1_15EpilogueDefaultEEEEEvvEEEEvNT_6ParamsE --------------------------
	.section	.nv.info._ZN7cutlass13device_kernelINS_4gemm6kernel13GemmUniversalIN4cute5tupleIJiiiiEEENS1_10collective13CollectiveMmaINS1_34MainloopSm90TmaGmmaWarpSpecializedILi18ENS5_IJNS4_1CILi2EEENSA_ILi1EEESC_EEENS1_35KernelTmaWarpSpecializedCooperativeEEENS5_IJNSA_ILi256EEENSA_ILi128EEENSA_ILi32EEEEEEaNS5_IJlSC_lEEEaSK_NS4_8TiledMMAINS4_8MMA_AtomIJNS4_4SM904GMMA27MMA_64x128x32_S32S8S8_SS_TNEEEENS4_6LayoutISD_NS5_IJSC_NSA_ILi0EEESS_EEEEENS5_IJNS4_10UnderscoreESV_SV_EEEEENS4_13SM90_TMA_LOADENS4_14ComposedLayoutINS4_7SwizzleILi1ELi4ELi3EEENS4_18smem_ptr_flag_bitsILi8EEENSR_INS5_IJNSA_ILi8EEESI_EEENS5_IJSI_SC_EEEEEEEvNS4_8identityENS4_23SM90_TMA_LOAD_MULTICASTES18_vS19_EENS_8epilogue10collective6detail29Sm90TmaWarpSpecializedAdapterINS1D_15DefaultEpilogueIaSK_SK_NS1C_6thread17LinearCombinationIaLi1EiiLNS1H_9ScaleType4KindE0ELNS_15FloatRoundStyleE2EaEENS1_15EpilogueDefaultEEEEEvvEEEEvNT_6ParamsE,"",@"SHT_CUDA_INFO"
	.sectionflags	@""
	.align	4


	//----- nvinfo : EIATTR_CUDA_API_VERSION
	.align		4
        /*0000*/ 	.byte	0x04, 0x37
        /*0002*/ 	.short	(.L_21 - .L_20)
.L_20:
        /*0004*/ 	.word	0x00000082


	//----- nvinfo : EIATTR_KPARAM_INFO
	.align		4
.L_21:
        /*0008*/ 	.byte	0x04, 0x17
        /*000a*/ 	.short	(.L_23 - .L_22)
.L_22:
        /*000c*/ 	.word	0x00000000
        /*0010*/ 	.short	0x0000
        /*0012*/ 	.short	0x0070
        /*0014*/ 	.byte	0x00, 0xf0, 0x01, 0x10


	//----- nvinfo : EIATTR_SPARSE_MMA_MASK
	.align		4
.L_23:
        /*0018*/ 	.byte	0x03, 0x50
        /*001a*/ 	.short	0x0000


	//----- nvinfo : EIATTR_MAXREG_COUNT
	.align		4
        /*001c*/ 	.byte	0x03, 0x1b
        /*001e*/ 	.short	0x00a8


	//----- nvinfo : EIATTR_NUM_BARRIERS
	.align		4
        /*0020*/ 	.byte	0x02, 0x4c
        /*0022*/ 	.byte	0x01
	.zero		1


	//----- nvinfo : EIATTR_EXTERNS
	.align		4
        /*0024*/ 	.byte	0x04, 0x0f
        /*0026*/ 	.short	(.L_25 - .L_24)


	//   ....[0]....
	.align		4
.L_24:
        /*0028*/ 	.word	index@(__assertfail)


	//----- nvinfo : EIATTR_MERCURY_ISA_VERSION
	.align		4
.L_25:
        /*002c*/ 	.byte	0x03, 0x5f
        /*002e*/ 	.short	0x0101


	//----- nvinfo : EIATTR_INT_WARP_WIDE_INSTR_OFFSETS
	.align		4
        /*0030*/ 	.byte	0x04, 0x31
        /*0032*/ 	.short	(.L_27 - .L_26)


	//   ....[0]....
.L_26:
        /*0034*/ 	.word	0x00000670


	//   ....[1]....
        /*0038*/ 	.word	0x000006a0


	//   ....[2]....
        /*003c*/ 	.word	0x00000860


	//----- nvinfo : EIATTR_COOP_GROUP_MASK_REGIDS
	.align		4
.L_27:
        /*0040*/ 	.byte	0x04, 0x29
        /*0042*/ 	.short	(.L_29 - .L_28)


	//   ....[0]....
.L_28:
        /*0044*/ 	.word	0xffffffff


	//   ....[1]....
        /*0048*/ 	.word	0xffffffff


	//   ....[2]....
        /*004c*/ 	.word	0xffffffff


	//   ....[3]....
        /*0050*/ 	.word	0xffffffff


	//   ....[4]....
        /*0054*/ 	.word	0xffffffff


	//   ....[5]....
        /*0058*/ 	.word	0xffffffff


	//----- nvinfo : EIATTR_COOP_GROUP_INSTR_OFFSETS
	.align		4
.L_29:
        /*005c*/ 	.byte	0x04, 0x28
        /*005e*/ 	.short	(.L_31 - .L_30)


	//   ....[0]....
.L_30:
        /*0060*/ 	.word	0x00000060


	//   ....[1]....
        /*0064*/ 	.word	0x00000070


	//   ....[2]....
        /*0068*/ 	.word	0x00000130


	//   ....[3]....
        /*006c*/ 	.word	0x000004c0


	//   ....[4]....
        /*0070*/ 	.word	0x000009e0


	//   ....[5]....
        /*0074*/ 	.word	0x00001420


	//----- nvinfo : EIATTR_REG_RECONFIG
	.align		4
.L_31:
        /*0078*/ 	.byte	0x01, 0x54
	.zero		2


	//----- nvinfo : EIATTR_SYSCALL_OFFSETS
	.align		4
        /*007c*/ 	.byte	0x04, 0x46
        /*007e*/ 	.short	(.L_33 - .L_32)


	//   ....[0]....
.L_32:
        /*0080*/ 	.word	0x000015f0


	//----- nvinfo : EIATTR_MBARRIER_INSTR_OFFSETS
	.align		4
.L_33:
        /*0084*/ 	.byte	0x04, 0x39
        /*0086*/ 	.short	(.L_35 - .L_34)


	//   ....[0]....
.L_34:
        /*0088*/ 	.word	0x00000250
        /*008c*/ 	.word	0x000000ff
        /*0090*/ 	.word	0x00000000
        /*0094*/ 	.short	0x0100
        /*0096*/ 	.byte	0x08
	.zero		1


	//   ....[1]....
        /*0098*/ 	.word	0x00000260
        /*009c*/ 	.word	0x000000ff
        /*00a0*/ 	.word	0x00000090
        /*00a4*/ 	.short	0x0100
        /*00a6*/ 	.byte	0x08
	.zero		1


	//   ....[2]....
        /*00a8*/ 	.word	0x00000270
        /*00ac*/ 	.word	0x000000ff
        /*00b0*/ 	.word	0x00000008
        /*00b4*/ 	.short	0x0100
        /*00b6*/ 	.byte	0x08
	.zero		1


	//   ....[3]....
        /*00b8*/ 	.word	0x00000280
        /*00bc*/ 	.word	0x000000ff
        /*00c0*/ 	.word	0x00000098
        /*00c4*/ 	.short	0x0100
        /*00c6*/ 	.byte	0x08
	.zero		1


	//   ....[4]....
        /*00c8*/ 	.word	0x00000290
        /*00cc*/ 	.word	0x000000ff
        /*00d0*/ 	.word	0x00000010
        /*00d4*/ 	.short	0x0100
        /*00d6*/ 	.byte	0x08
	.zero		1


	//   ....[5]....
        /*00d8*/ 	.word	0x000002a0
        /*00dc*/ 	.word	0x000000ff
        /*00e0*/ 	.word	0x000000a0
        /*00e4*/ 	.short	0x0100
        /*00e6*/ 	.byte	0x08
	.zero		1


	//   ....[6]....
        /*00e8*/ 	.word	0x000002b0
        /*00ec*/ 	.word	0x000000ff
        /*00f0*/ 	.word	0x00000018
        /*00f4*/ 	.short	0x0100
        /*00f6*/ 	.byte	0x08
	.zero		1


	//   ....[7]....
        /*00f8*/ 	.word	0x000002c0
        /*00fc*/ 	.word	0x000000ff
        /*0100*/ 	.word	0x000000a8
        /*0104*/ 	.short	0x0100
        /*0106*/ 	.byte	0x08
	.zero		1


	//   ....[8]....
        /*0108*/ 	.word	0x000002d0
        /*010c*/ 	.word	0x000000ff
        /*0110*/ 	.word	0x00000020
        /*0114*/ 	.short	0x0100
        /*0116*/ 	.byte	0x08
	.zero		1


	//   ....[9]....
        /*0118*/ 	.word	0x000002e0
        /*011c*/ 	.word	0x000000ff
        /*0120*/ 	.word	0x000000b0
        /*0124*/ 	.short	0x0100
        /*0126*/ 	.byte	0x08
	.zero		1


	//   ....[10]....
        /*0128*/ 	.word	0x000002f0
        /*012c*/ 	.word	0x000000ff
        /*0130*/ 	.word	0x00000028
        /*0134*/ 	.short	0x0100
        /*0136*/ 	.byte	0x08
	.zero		1


	//   ....[11]....
        /*0138*/ 	.word	0x00000300
        /*013c*/ 	.word	0x000000ff
        /*0140*/ 	.word	0x000000b8
        /*0144*/ 	.short	0x0100
        /*0146*/ 	.byte	0x08
	.zero		1


	//   ....[12]....
        /*0148*/ 	.word	0x00000310
        /*014c*/ 	.word	0x000000ff
        /*0150*/ 	.word	0x00000030
        /*0154*/ 	.short	0x0100
        /*0156*/ 	.byte	0x08
	.zero		1


	//   ....[13]....
        /*0158*/ 	.word	0x00000320
        /*015c*/ 	.word	0x000000ff
        /*0160*/ 	.word	0x000000c0
        /*0164*/ 	.short	0x0100
        /*0166*/ 	.byte	0x08
	.zero		1


	//   ....[14]....
        /*0168*/ 	.word	0x00000330
        /*016c*/ 	.word	0x000000ff
        /*0170*/ 	.word	0x00000038
        /*0174*/ 	.short	0x0100
        /*0176*/ 	.byte	0x08
	.zero		1


	//   ....[15]....
        /*0178*/ 	.word	0x00000340
        /*017c*/ 	.word	0x000000ff
        /*0180*/ 	.word	0x000000c8
        /*0184*/ 	.short	0x0100
        /*0186*/ 	.byte	0x08
	.zero		1


	//   ....[16]....
        /*0188*/ 	.word	0x00000350
        /*018c*/ 	.word	0x000000ff
        /*0190*/ 	.word	0x00000040
        /*0194*/ 	.short	0x0100
        /*0196*/ 	.byte	0x08
	.zero		1


	//   ....[17]....
        /*0198*/ 	.word	0x00000360
        /*019c*/ 	.word	0x000000ff
        /*01a0*/ 	.word	0x000000d0
        /*01a4*/ 	.short	0x0100
        /*01a6*/ 	.byte	0x08
	.zero		1


	//   ....[18]....
        /*01a8*/ 	.word	0x00000370
        /*01ac*/ 	.word	0x000000ff
        /*01b0*/ 	.word	0x00000048
        /*01b4*/ 	.short	0x0100
        /*01b6*/ 	.byte	0x08
	.zero		1


	//   ....[19]....
        /*01b8*/ 	.word	0x00000380
        /*01bc*/ 	.word	0x000000ff
        /*01c0*/ 	.word	0x000000d8
        /*01c4*/ 	.short	0x0100
        /*01c6*/ 	.byte	0x08
	.zero		1


	//   ....[20]....
        /*01c8*/ 	.word	0x00000390
        /*01cc*/ 	.word	0x000000ff
        /*01d0*/ 	.word	0x00000050
        /*01d4*/ 	.short	0x0100
        /*01d6*/ 	.byte	0x08
	.zero		1


	//   ....[21]....
        /*01d8*/ 	.word	0x000003a0
        /*01dc*/ 	.word	0x000000ff
        /*01e0*/ 	.word	0x000000e0
        /*01e4*/ 	.short	0x0100
        /*01e6*/ 	.byte	0x08
	.zero		1


	//   ....[22]....
        /*01e8*/ 	.word	0x000003b0
        /*01ec*/ 	.word	0x000000ff
        /*01f0*/ 	.word	0x00000058
        /*01f4*/ 	.short	0x0100
        /*01f6*/ 	.byte	0x08
	.zero		1


	//   ....[23]....
        /*01f8*/ 	.word	0x000003c0
        /*01fc*/ 	.word	0x000000ff
        /*0200*/ 	.word	0x000000e8
        /*0204*/ 	.short	0x0100
        /*0206*/ 	.byte	0x08
	.zero		1


	//   ....[24]....
        /*0208*/ 	.word	0x000003d0
        /*020c*/ 	.word	0x000000ff
        /*0210*/ 	.word	0x00000060
        /*0214*/ 	.short	0x0100
        /*0216*/ 	.byte	0x08
	.zero		1


	//   ....[25]....
        /*0218*/ 	.word	0x000003e0
        /*021c*/ 	.word	0x000000ff
        /*0220*/ 	.word	0x000000f0
        /*0224*/ 	.short	0x0100
        /*0226*/ 	.byte	0x08
	.zero		1


	//   ....[26]....
        /*0228*/ 	.word	0x000003f0
        /*022c*/ 	.word	0x000000ff
        /*0230*/ 	.word	0x00000068
        /*0234*/ 	.short	0x0100
        /*0236*/ 	.byte	0x08
	.zero		1


	//   ....[27]....
        /*0238*/ 	.word	0x00000400
        /*023c*/ 	.word	0x000000ff
        /*0240*/ 	.word	0x000000f8
        /*0244*/ 	.short	0x0100
        /*0246*/ 	.byte	0x08
	.zero		1


	//   ....[28]....
        /*0248*/ 	.word	0x00000410
        /*024c*/ 	.word	0x000000ff
        /*0250*/ 	.word	0x00000070
        /*0254*/ 	.short	0x0100
        /*0256*/ 	.byte	0x08
	.zero		1


	//   ....[29]....
        /*0258*/ 	.word	0x00000420
        /*025c*/ 	.word	0x000000ff
        /*0260*/ 	.word	0x00000100
        /*0264*/ 	.short	0x0100
        /*0266*/ 	.byte	0x08
	.zero		1


	//   ....[30]....
        /*0268*/ 	.word	0x00000430
        /*026c*/ 	.word	0x000000ff
        /*0270*/ 	.word	0x00000078
        /*0274*/ 	.short	0x0100
        /*0276*/ 	.byte	0x08
	.zero		1


	//   ....[31]....
        /*0278*/ 	.word	0x00000440
        /*027c*/ 	.word	0x000000ff
        /*0280*/ 	.word	0x00000108
        /*0284*/ 	.short	0x0100
        /*0286*/ 	.byte	0x08
	.zero		1


	//   ....[32]....
        /*0288*/ 	.word	0x00000450
        /*028c*/ 	.word	0x000000ff
        /*0290*/ 	.word	0x00000080
        /*0294*/ 	.short	0x0100
        /*0296*/ 	.byte	0x08
	.zero		1


	//   ....[33]....
        /*0298*/ 	.word	0x00000460
        /*029c*/ 	.word	0x000000ff
        /*02a0*/ 	.word	0x00000110
        /*02a4*/ 	.short	0x0100
        /*02a6*/ 	.byte	0x08
	.zero		1


	//   ....[34]....
        /*02a8*/ 	.word	0x00000470
        /*02ac*/ 	.word	0x000000ff
        /*02b0*/ 	.word	0x00000088
        /*02b4*/ 	.short	0x0100
        /*02b6*/ 	.byte	0x08
	.zero		1


	//   ....[35]....
        /*02b8*/ 	.word	0x00000480
        /*02bc*/ 	.word	0x000000ff
        /*02c0*/ 	.word	0x00000118
        /*02c4*/ 	.short	0x0100
        /*02c6*/ 	.byte	0x08
	.zero		1


	//   ....[36]....
        /*02c8*/ 	.word	0x000008e0
        /*02cc*/ 	.word	0x000000ff
        /*02d0*/ 	.word	0x00000130
        /*02d4*/ 	.short	0x0100
        /*02d6*/ 	.byte	0x06
	.zero		1


	//   ....[37]....
        /*02d8*/ 	.word	0x00000970
        /*02dc*/ 	.word	0x000000ff
        /*02e0*/ 	.word	0x00000138
        /*02e4*/ 	.short	0x0100
        /*02e6*/ 	.byte	0x06
	.zero		1


	//   ....[38]....
        /*02e8*/ 	.word	0x000016c0
        /*02ec*/ 	.word	0x00000003
        /*02f0*/ 	.word	0x00000000
        /*02f4*/ 	.short	0x010a
        /*02f6*/ 	.byte	0x3f
	.zero		1


	//   ....[39]....
        /*02f8*/ 	.word	0x00001700
        /*02fc*/ 	.word	0x00000003
        /*0300*/ 	.word	0x00000000
        /*0304*/ 	.short	0x010a
        /*0306*/ 	.byte	0x3f
	.zero		1


	//   ....[40]....
        /*0308*/ 	.word	0x000019a0
        /*030c*/ 	.word	0x00000005
        /*0310*/ 	.word	0x00000000
        /*0314*/ 	.short	0x010a
        /*0316*/ 	.byte	0x3f
	.zero		1


	//   ....[41]....
        /*0318*/ 	.word	0x000019e0
        /*031c*/ 	.word	0x00000005
        /*0320*/ 	.word	0x00000000
        /*0324*/ 	.short	0x010a
        /*0326*/ 	.byte	0x3f
	.zero		1


	//   ....[42]....
        /*0328*/ 	.word	0x00001b20
        /*032c*/ 	.word	0x00000005
        /*0330*/ 	.word	0x00000000
        /*0334*/ 	.short	0x0101
        /*0336*/ 	.byte	0x3f
	.zero		1


	//   ....[43]....
        /*0338*/ 	.word	0x00001d40
        /*033c*/ 	.word	0x00000003
        /*0340*/ 	.word	0x00000000
        /*0344*/ 	.short	0x0101
        /*0346*/ 	.byte	0x3f
	.zero		1


	//   ....[44]....
        /*0348*/ 	.word	0x00009390
        /*034c*/ 	.word	0x00000017
        /*0350*/ 	.word	0x00000090
        /*0354*/ 	.short	0x010a
        /*0356*/ 	.byte	0x3f
	.zero		1


	//   ....[45]....
        /*0358*/ 	.word	0x00009700
        /*035c*/ 	.word	0x00000003
        /*0360*/ 	.word	0x00000138
        /*0364*/ 	.short	0x0101
        /*0366*/ 	.byte	0x3f
	.zero		1


	//   ....[46]....
        /*0368*/ 	.word	0x00009e60
        /*036c*/ 	.word	0x00000007
        /*0370*/ 	.word	0x00000000
        /*0374*/ 	.short	0x010a
        /*0376*/ 	.byte	0x3f
	.zero		1


	//   ....[47]....
        /*0378*/ 	.word	0x00009ee0
        /*037c*/ 	.word	0x00000008
        /*0380*/ 	.word	0x00000000
        /*0384*/ 	.short	0x010a
        /*0386*/ 	.byte	0x3f
	.zero		1


	//   ....[48]....
        /*0388*/ 	.word	0x00009f70
        /*038c*/ 	.word	0x00000009
        /*0390*/ 	.word	0x00000000
        /*0394*/ 	.short	0x010a
        /*0396*/ 	.byte	0x3f
	.zero		1


	//   ....[49]....
        /*0398*/ 	.word	0x0000a000
        /*039c*/ 	.word	0x00000008
        /*03a0*/ 	.word	0x00000000
        /*03a4*/ 	.short	0x010a
        /*03a6*/ 	.byte	0x3f
	.zero		1


	//   ....[50]....
        /*03a8*/ 	.word	0x0000a090
        /*03ac*/ 	.word	0x00000009
        /*03b0*/ 	.word	0x00000000
        /*03b4*/ 	.short	0x010a
        /*03b6*/ 	.byte	0x3f
	.zero		1


	//   ....[51]....
        /*03b8*/ 	.word	0x0000a120
        /*03bc*/ 	.word	0x00000008
        /*03c0*/ 	.word	0x00000000
        /*03c4*/ 	.short	0x010a
        /*03c6*/ 	.byte	0x3f
	.zero		1


	//   ....[52]....
        /*03c8*/ 	.word	0x0000a1b0
        /*03cc*/ 	.word	0x00000009
        /*03d0*/ 	.word	0x00000000
        /*03d4*/ 	.short	0x010a
        /*03d6*/ 	.byte	0x3f
	.zero		1


	//   ....[53]....
        /*03d8*/ 	.word	0x0000a240
        /*03dc*/ 	.word	0x00000008
        /*03e0*/ 	.word	0x00000000
        /*03e4*/ 	.short	0x010a
        /*03e6*/ 	.byte	0x3f
	.zero		1


	//   ....[54]....
        /*03e8*/ 	.word	0x0000a2d0
        /*03ec*/ 	.word	0x00000009
        /*03f0*/ 	.word	0x00000000
        /*03f4*/ 	.short	0x010a
        /*03f6*/ 	.byte	0x3f
	.zero		1


	//   ....[55]....
        /*03f8*/ 	.word	0x0000a360
        /*03fc*/ 	.word	0x00000008
        /*0400*/ 	.word	0x00000000
        /*0404*/ 	.short	0x010a
        /*0406*/ 	.byte	0x3f
	.zero		1


	//   ....[56]....
        /*0408*/ 	.word	0x0000a3f0
        /*040c*/ 	.word	0x00000009
        /*0410*/ 	.word	0x00000000
        /*0414*/ 	.short	0x010a
        /*0416*/ 	.byte	0x3f
	.zero		1


	//   ....[57]....
        /*0418*/ 	.word	0x0000a480
        /*041c*/ 	.word	0x00000008
        /*0420*/ 	.word	0x00000000
        /*0424*/ 	.short	0x010a
        /*0426*/ 	.byte	0x3f
	.zero		1


	//   ....[58]....
        /*0428*/ 	.word	0x0000a510
        /*042c*/ 	.word	0x00000009
        /*0430*/ 	.word	0x00000000
        /*0434*/ 	.short	0x010a
        /*0436*/ 	.byte	0x3f
	.zero		1


	//   ....[59]....
        /*0438*/ 	.word	0x0000a5a0
        /*043c*/ 	.word	0x00000008
        /*0440*/ 	.word	0x00000000
        /*0444*/ 	.short	0x010a
        /*0446*/ 	.byte	0x3f
	.zero		1


	//   ....[60]....
        /*0448*/ 	.word	0x0000a630
        /*044c*/ 	.word	0x00000009
        /*0450*/ 	.word	0x00000000
        /*0454*/ 	.short	0x010a
        /*0456*/ 	.byte	0x3f
	.zero		1


	//   ....[61]....
        /*0458*/ 	.word	0x0000a6c0
        /*045c*/ 	.word	0x00000008
        /*0460*/ 	.word	0x00000000
        /*0464*/ 	.short	0x010a
        /*0466*/ 	.byte	0x3f
	.zero		1


	//   ....[62]....
        /*0468*/ 	.word	0x0000a750
        /*046c*/ 	.word	0x0000000b
        /*0470*/ 	.word	0x00000000
        /*0474*/ 	.short	0x010a
        /*0476*/ 	.byte	0x3f
	.zero		1


	//   ....[63]....
        /*0478*/ 	.word	0x0000a7e0
        /*047c*/ 	.word	0x00000003
        /*0480*/ 	.word	0x00000000
        /*0484*/ 	.short	0x010a
        /*0486*/ 	.byte	0x3f
	.zero		1


	//   ....[64]....
        /*0488*/ 	.word	0x0000a840
        /*048c*/ 	.word	0x00000003
        /*0490*/ 	.word	0x00000000
        /*0494*/ 	.short	0x010a
        /*0496*/ 	.byte	0x3f
	.zero		1


	//   ....[65]....
        /*0498*/ 	.word	0x0000a890
        /*049c*/ 	.word	0x00000005
        /*04a0*/ 	.word	0x00000000
        /*04a4*/ 	.short	0x010a
        /*04a6*/ 	.byte	0x3f
	.zero		1


	//   ....[66]....
        /*04a8*/ 	.word	0x0000a960
        /*04ac*/ 	.word	0x00000017
        /*04b0*/ 	.word	0x00000090
        /*04b4*/ 	.short	0x010a
        /*04b6*/ 	.byte	0x3f
	.zero		1


	//   ....[67]....
        /*04b8*/ 	.word	0x0000aa30
        /*04bc*/ 	.word	0x00000007
        /*04c0*/ 	.word	0x00000000
        /*04c4*/ 	.short	0x010a
        /*04c6*/ 	.byte	0x3f
	.zero		1


	//   ....[68]....
        /*04c8*/ 	.word	0x0000aa80
        /*04cc*/ 	.word	0x00000008
        /*04d0*/ 	.word	0x00000000
        /*04d4*/ 	.short	0x010a
        /*04d6*/ 	.byte	0x3f
	.zero		1


	//   ....[69]....
        /*04d8*/ 	.word	0x0000aad0
        /*04dc*/ 	.word	0x00000009
        /*04e0*/ 	.word	0x00000000
        /*04e4*/ 	.short	0x010a
        /*04e6*/ 	.byte	0x3f
	.zero		1


	//   ....[70]....
        /*04e8*/ 	.word	0x0000ab20
        /*04ec*/ 	.word	0x00000008
        /*04f0*/ 	.word	0x00000000
        /*04f4*/ 	.short	0x010a
        /*04f6*/ 	.byte	0x3f
	.zero		1


	//   ....[71]....
        /*04f8*/ 	.word	0x0000ab70
        /*04fc*/ 	.word	0x00000009
        /*0500*/ 	.word	0x00000000
        /*0504*/ 	.short	0x010a
        /*0506*/ 	.byte	0x3f
	.zero		1


	//   ....[72]....
        /*0508*/ 	.word	0x0000abc0
        /*050c*/ 	.word	0x00000008
        /*0510*/ 	.word	0x00000000
        /*0514*/ 	.short	0x010a
        /*0516*/ 	.byte	0x3f
	.zero		1


	//   ....[73]....
        /*0518*/ 	.word	0x0000ac10
        /*051c*/ 	.word	0x00000009
        /*0520*/ 	.word	0x00000000
        /*0524*/ 	.short	0x010a
        /*0526*/ 	.byte	0x3f
	.zero		1


	//   ....[74]....
        /*0528*/ 	.word	0x0000ac60
        /*052c*/ 	.word	0x00000008
        /*0530*/ 	.word	0x00000000
        /*0534*/ 	.short	0x010a
        /*0536*/ 	.byte	0x3f
	.zero		1


	//   ....[75]....
        /*0538*/ 	.word	0x0000acb0
        /*053c*/ 	.word	0x00000009
        /*0540*/ 	.word	0x00000000
        /*0544*/ 	.short	0x010a
        /*0546*/ 	.byte	0x3f
	.zero		1


	//   ....[76]....
        /*0548*/ 	.word	0x0000ad00
        /*054c*/ 	.word	0x00000008
        /*0550*/ 	.word	0x00000000
        /*0554*/ 	.short	0x010a
        /*0556*/ 	.byte	0x3f
	.zero		1


	//   ....[77]....
        /*0558*/ 	.word	0x0000ad50
        /*055c*/ 	.word	0x00000009
        /*0560*/ 	.word	0x00000000
        /*0564*/ 	.short	0x010a
        /*0566*/ 	.byte	0x3f
	.zero		1


	//   ....[78]....
        /*0568*/ 	.word	0x0000ada0
        /*056c*/ 	.word	0x00000008
        /*0570*/ 	.word	0x00000000
        /*0574*/ 	.short	0x010a
        /*0576*/ 	.byte	0x3f
	.zero		1


	//   ....[79]....
        /*0578*/ 	.word	0x0000adf0
        /*057c*/ 	.word	0x00000009
        /*0580*/ 	.word	0x00000000
        /*0584*/ 	.short	0x010a
        /*0586*/ 	.byte	0x3f
	.zero		1


	//   ....[80]....
        /*0588*/ 	.word	0x0000ae40
        /*058c*/ 	.word	0x00000008
        /*0590*/ 	.word	0x00000000
        /*0594*/ 	.short	0x010a
        /*0596*/ 	.byte	0x3f
	.zero		1


	//   ....[81]....
        /*0598*/ 	.word	0x0000ae90
        /*059c*/ 	.word	0x00000009
        /*05a0*/ 	.word	0x00000000
        /*05a4*/ 	.short	0x010a
        /*05a6*/ 	.byte	0x3f
	.zero		1


	//   ....[82]....
        /*05a8*/ 	.word	0x0000aee0
        /*05ac*/ 	.word	0x00000008
        /*05b0*/ 	.word	0x00000000
        /*05b4*/ 	.short	0x010a
        /*05b6*/ 	.byte	0x3f
	.zero		1


	//   ....[83]....
        /*05b8*/ 	.word	0x0000af30
        /*05bc*/ 	.word	0x0000000b
        /*05c0*/ 	.word	0x00000000
        /*05c4*/ 	.short	0x010a
        /*05c6*/ 	.byte	0x3f
	.zero		1


	//----- nvinfo : EIATTR_NUM_MBARRIERS
	.align		4
.L_35:
        /*05c8*/ 	.byte	0x03, 0x38
        /*05ca*/ 	.short	0x0026


	//----- nvinfo : EIATTR_EXIT_INSTR_OFFSETS
	.align		4
        /*05cc*/ 	.byte	0x04, 0x1c
        /*05ce*/ 	.short	(.L_37 - .L_36)


	//   ....[0]....
.L_36:
        /*05d0*/ 	.word	0x00000b40


	//   ....[1]....
        /*05d4*/ 	.word	0x00001360


	//   ....[2]....
        /*05d8*/ 	.word	0x00008a90


	//   ....[3]....
        /*05dc*/ 	.word	0x00008ff0


	//   ....[4]....
        /*05e0*/ 	.word	0x0000a830


	//----- nvinfo : EIATTR_MAX_THREADS
	.align		4
.L_37:
        /*05e4*/ 	.byte	0x04, 0x05
        /*05e6*/ 	.short	(.L_39 - .L_38)
.L_38:
        /*05e8*/ 	.word	0x00000180
        /*05ec*/ 	.word	0x00000001
        /*05f0*/ 	.word	0x00000001


	//----- nvinfo : EIATTR_CRS_STACK_SIZE
	.align		4
.L_39:
        /*05f4*/ 	.byte	0x04, 0x1e
        /*05f6*/ 	.short	(.L_41 - .L_40)
.L_40:
        /*05f8*/ 	.word	0x00000000


	//----- nvinfo : EIATTR_CBANK_PARAM_SIZE
	.align		4
.L_41:
        /*05fc*/ 	.byte	0x03, 0x19
        /*05fe*/ 	.short	0x0470


	//----- nvinfo : EIATTR_PARAM_CBANK
	.align		4
        /*0600*/ 	.byte	0x04, 0x0a
        /*0602*/ 	.short	(.L_43 - .L_42)
	.align		4
.L_42:
        /*0604*/ 	.word	index@(.nv.constant0._ZN7cutlass13device_kernelINS_4gemm6kernel13GemmUniversalIN4cute5tupleIJiiiiEEENS1_10collective13CollectiveMmaINS1_34MainloopSm90TmaGmmaWarpSpecializedILi18ENS5_IJNS4_1CILi2EEENSA_ILi1EEESC_EEENS1_35KernelTmaWarpSpecializedCooperativeEEENS5_IJNSA_ILi256EEENSA_ILi128EEENSA_ILi32EEEEEEaNS5_IJlSC_lEEEaSK_NS4_8TiledMMAINS4_8MMA_AtomIJNS4_4SM904GMMA27MMA_64x128x32_S32S8S8_SS_TNEEEENS4_6LayoutISD_NS5_IJSC_NSA_ILi0EEESS_EEEEENS5_IJNS4_10UnderscoreESV_SV_EEEEENS4_13SM90_TMA_LOADENS4_14ComposedLayoutINS4_7SwizzleILi1ELi4ELi3EEENS4_18smem_ptr_flag_bitsILi8EEENSR_INS5_IJNSA_ILi8EEESI_EEENS5_IJSI_SC_EEEEEEEvNS4_8identityENS4_23SM90_TMA_LOAD_MULTICASTES18_vS19_EENS_8epilogue10collective6detail29Sm90TmaWarpSpecializedAdapterINS1D_15DefaultEpilogueIaSK_SK_NS1C_6thread17LinearCombinationIaLi1EiiLNS1H_9ScaleType4KindE0ELNS_15FloatRoundStyleE2EaEENS1_15EpilogueDefaultEEEEEvvEEEEvNT_6ParamsE)
        /*0608*/ 	.short	0x0210
        /*060a*/ 	.short	0x0470


	//----- nvinfo : EIATTR_SW_WAR
	.align		4
.L_43:
        /*060c*/ 	.byte	0x04, 0x36
        /*060e*/ 	.short	(.L_45 - .L_44)
.L_44:
        /*0610*/ 	.word	0x00000008
.L_45:


//--------------------- .nv.callgraph             --------------------------
	.section	.nv.callgraph,"",@"SHT_CUDA_CALLGRAPH"
	.align	4
	.sectionentsize	8
	.align		4
        /*0000*/ 	.word	0x00000000
	.align		4
        /*0004*/ 	.word	0xffffffff
	.align		4
        /*0008*/ 	.word	index@(_ZN7cutlass13device_kernelINS_4gemm6kernel13GemmUniversalIN4cute5tupleIJiiiiEEENS1_10collective13CollectiveMmaINS1_34MainloopSm90TmaGmmaWarpSpecializedILi18ENS5_IJNS4_1CILi2EEENSA_ILi1EEESC_EEENS1_35KernelTmaWarpSpecializedCooperativeEEENS5_IJNSA_ILi256EEENSA_ILi128EEENSA_ILi32EEEEEEaNS5_IJlSC_lEEEaSK_NS4_8TiledMMAINS4_8MMA_AtomIJNS4_4SM904GMMA27MMA_64x128x32_S32S8S8_SS_TNEEEENS4_6LayoutISD_NS5_IJSC_NSA_ILi0EEESS_EEEEENS5_IJNS4_10UnderscoreESV_SV_EEEEENS4_13SM90_TMA_LOADENS4_14ComposedLayoutINS4_7SwizzleILi1ELi4ELi3EEENS4_18smem_ptr_flag_bitsILi8EEENSR_INS5_IJNSA_ILi8EEESI_EEENS5_IJSI_SC_EEEEEEEvNS4_8identityENS4_23SM90_TMA_LOAD_MULTICASTES18_vS19_EENS_8epilogue10collective6detail29Sm90TmaWarpSpecializedAdapterINS1D_15DefaultEpilogueIaSK_SK_NS1C_6thread17LinearCombinationIaLi1EiiLNS1H_9ScaleType4KindE0ELNS_15FloatRoundStyleE2EaEENS1_15EpilogueDefaultEEEEEvvEEEEvNT_6ParamsE)
	.align		4
        /*000c*/ 	.word	index@(__assertfail)
	.align		4
        /*0010*/ 	.word	0x00000000
	.align		4
        /*0014*/ 	.word	0xfffffffe
	.align		4
        /*0018*/ 	.word	0x00000000
	.align		4
        /*001c*/ 	.word	0xfffffffd
	.align		4
        /*0020*/ 	.word	0x00000000
	.align		4
        /*0024*/ 	.word	0xfffffffc


//--------------------- .nv.constant4             --------------------------
	.section	.nv.constant4,"a",@progbits
	.align	8
	.align		8
.nv.constant4:
        /*0000*/ 	.dword	__assertfail
	.align		8
        /*0008*/ 	.dword	__unnamed_1
	.align		8
        /*0010*/ 	.dword	_ZN39_INTERNAL_c1c6d19b_4_k_cu_f5c99155_36394cuda3std3__45__cpo5beginE
	.align		8
        /*0018*/ 	.dword	_ZN39_INTERNAL_c1c6d19b_4_k_cu_f5c99155_36394cuda3std3__45__cpo3endE
	.align		8
        /*0020*/ 	.dword	_ZN39_INTERNAL_c1c6d19b_4_k_cu_f5c99155_36394cuda3std3__45__cpo6cbeginE
	.align		8
        /*0028*/ 	.dword	_ZN39_INTERNAL_c1c6d19b_4_k_cu_f5c99155_36394cuda3std3__45__cpo4cendE
	.align		8
        /*0030*/ 	.dword	_ZN39_INTERNAL_c1c6d19b_4_k_cu_f5c99155_36394cuda3std3__441_GLOBAL__N__c1c6d19b_4_k_cu_f5c99155_36396ignoreE
	.align		8
        /*0038*/ 	.dword	_ZN39_INTERNAL_c1c6d19b_4_k_cu_f5c99155_36394cuda3std3__419piecewise_constructE
	.align		8
        /*0040*/ 	.dword	_ZN39_INTERNAL_c1c6d19b_4_k_cu_f5c99155_36394cuda3std3__48in_placeE
	.align		8
        /*0048*/ 	.dword	_ZN39_INTERNAL_c1c6d19b_4_k_cu_f5c99155_36394cuda3std6ranges3__45__cpo4swapE
	.align		8
        /*0050*/ 	.dword	_ZN39_INTERNAL_c1c6d19b_4_k_cu_f5c99155_36394cuda3std6ranges3__45__cpo9iter_moveE
	.align		8
        /*0058*/ 	.dword	_ZN39_INTERNAL_c1c6d19b_4_k_cu_f5c99155_36394cute7productE
	.align		8
        /*0060*/ 	.dword	_ZN39_INTERNAL_c1c6d19b_4_k_cu_f5c99155_36394cute1_E
	.align		8
        /*0068*/ 	.dword	$str$22
	.align		8
        /*0070*/ 	.dword	$str$23


//--------------------- .text._ZN7cutlass13device_kernelINS_4gemm6kernel13GemmUniversalIN4cute5tupleIJiiiiEEENS1_10collective13CollectiveMmaINS1_34MainloopSm90TmaGmmaWarpSpecializedILi18ENS5_IJNS4_1CILi2EEENSA_ILi1EEESC_EEENS1_35KernelTmaWarpSpecializedCooperativeEEENS5_IJNSA_ILi256EEENSA_ILi128EEENSA_ILi32EEEEEEaNS5_IJlSC_lEEEaSK_NS4_8TiledMMAINS4_8MMA_AtomIJNS4_4SM904GMMA27MMA_64x128x32_S32S8S8_SS_TNEEEENS4_6LayoutISD_NS5_IJSC_NSA_ILi0EEESS_EEEEENS5_IJNS4_10UnderscoreESV_SV_EEEEENS4_13SM90_TMA_LOADENS4_14ComposedLayoutINS4_7SwizzleILi1ELi4ELi3EEENS4_18smem_ptr_flag_bitsILi8EEENSR_INS5_IJNSA_ILi8EEESI_EEENS5_IJSI_SC_EEEEEEEvNS4_8identityENS4_23SM90_TMA_LOAD_MULTICASTES18_vS19_EENS_8epilogue10collective6detail29Sm90TmaWarpSpecializedAdapterINS1D_15DefaultEpilogueIaSK_SK_NS1C_6thread17LinearCombinationIaLi1EiiLNS1H_9ScaleType4KindE0ELNS_15FloatRoundStyleE2EaEENS1_15EpilogueDefaultEEEEEvvEEEEvNT_6ParamsE --------------------------
	.section	.text._ZN7cutlass13device_kernelINS_4gemm6kernel13GemmUniversalIN4cute5tupleIJiiiiEEENS1_10collective13CollectiveMmaINS1_34MainloopSm90TmaGmmaWarpSpecializedILi18ENS5_IJNS4_1CILi2EEENSA_ILi1EEESC_EEENS1_35KernelTmaWarpSpecializedCooperativeEEENS5_IJNSA_ILi256EEENSA_ILi128EEENSA_ILi32EEEEEEaNS5_IJlSC_lEEEaSK_NS4_8TiledMMAINS4_8MMA_AtomIJNS4_4SM904GMMA27MMA_64x128x32_S32S8S8_SS_TNEEEENS4_6LayoutISD_NS5_IJSC_NSA_ILi0EEESS_EEEEENS5_IJNS4_10UnderscoreESV_SV_EEEEENS4_13SM90_TMA_LOADENS4_14ComposedLayoutINS4_7SwizzleILi1ELi4ELi3EEENS4_18smem_ptr_flag_bitsILi8EEENSR_INS5_IJNSA_ILi8EEESI_EEENS5_IJSI_SC_EEEEEEEvNS4_8identityENS4_23SM90_TMA_LOAD_MULTICASTES18_vS19_EENS_8epilogue10collective6detail29Sm90TmaWarpSpecializedAdapterINS1D_15DefaultEpilogueIaSK_SK_NS1C_6thread17LinearCombinationIaLi1EiiLNS1H_9ScaleType4KindE0ELNS_15FloatRoundStyleE2EaEENS1_15EpilogueDefaultEEEEEvvEEEEvNT_6ParamsE,"ax",@progbits
	.align	128
.text._ZN7cutlass13device_kernelINS_4gemm6kernel13GemmUniversalIN4cute5tupleIJiiiiEEENS1_10collective13CollectiveMmaINS1_34MainloopSm90TmaGmmaWarpSpecializedILi18ENS5_IJNS4_1CILi2EEENSA_ILi1EEESC_EEENS1_35KernelTmaWarpSpecializedCooperativeEEENS5_IJNSA_ILi256EEENSA_ILi128EEENSA_ILi32EEEEEEaNS5_IJlSC_lEEEaSK_NS4_8TiledMMAINS4_8MMA_AtomIJNS4_4SM904GMMA27MMA_64x128x32_S32S8S8_SS_TNEEEENS4_6LayoutISD_NS5_IJSC_NSA_ILi0EEESS_EEEEENS5_IJNS4_10UnderscoreESV_SV_EEEEENS4_13SM90_TMA_LOADENS4_14ComposedLayoutINS4_7SwizzleILi1ELi4ELi3EEENS4_18smem_ptr_flag_bitsILi8EEENSR_INS5_IJNSA_ILi8EEESI_EEENS5_IJSI_SC_EEEEEEEvNS4_8identityENS4_23SM90_TMA_LOAD_MULTICASTES18_vS19_EENS_8epilogue10collective6detail29Sm90TmaWarpSpecializedAdapterINS1D_15DefaultEpilogueIaSK_SK_NS1C_6thread17LinearCombinationIaLi1EiiLNS1H_9ScaleType4KindE0ELNS_15FloatRoundStyleE2EaEENS1_15EpilogueDefaultEEEEEvvEEEEvNT_6ParamsE:
        .type           _ZN7cutlass13device_kernelINS_4gemm6kernel13GemmUniversalIN4cute5tupleIJiiiiEEENS1_10collective13CollectiveMmaINS1_34MainloopSm90TmaGmmaWarpSpecializedILi18ENS5_IJNS4_1CILi2EEENSA_ILi1EEESC_EEENS1_35KernelTmaWarpSpecializedCooperativeEEENS5_IJNSA_ILi256EEENSA_ILi128EEENSA_ILi32EEEEEEaNS5_IJlSC_lEEEaSK_NS4_8TiledMMAINS4_8MMA_AtomIJNS4_4SM904GMMA27MMA_64x128x32_S32S8S8_SS_TNEEEENS4_6LayoutISD_NS5_IJSC_NSA_ILi0EEESS_EEEEENS5_IJNS4_10UnderscoreESV_SV_EEEEENS4_13SM90_TMA_LOADENS4_14ComposedLayoutINS4_7SwizzleILi1ELi4ELi3EEENS4_18smem_ptr_flag_bitsILi8EEENSR_INS5_IJNSA_ILi8EEESI_EEENS5_IJSI_SC_EEEEEEEvNS4_8identityENS4_23SM90_TMA_LOAD_MULTICASTES18_vS19_EENS_8epilogue10collective6detail29Sm90TmaWarpSpecializedAdapterINS1D_15DefaultEpilogueIaSK_SK_NS1C_6thread17LinearCombinationIaLi1EiiLNS1H_9ScaleType4KindE0ELNS_15FloatRoundStyleE2EaEENS1_15EpilogueDefaultEEEEEvvEEEEvNT_6ParamsE,@function
        .size           _ZN7cutlass13device_kernelINS_4gemm6kernel13GemmUniversalIN4cute5tupleIJiiiiEEENS1_10collective13CollectiveMmaINS1_34MainloopSm90TmaGmmaWarpSpecializedILi18ENS5_IJNS4_1CILi2EEENSA_ILi1EEESC_EEENS1_35KernelTmaWarpSpecializedCooperativeEEENS5_IJNSA_ILi256EEENSA_ILi128EEENSA_ILi32EEEEEEaNS5_IJlSC_lEEEaSK_NS4_8TiledMMAINS4_8MMA_AtomIJNS4_4SM904GMMA27MMA_64x128x32_S32S8S8_SS_TNEEEENS4_6LayoutISD_NS5_IJSC_NSA_ILi0EEESS_EEEEENS5_IJNS4_10UnderscoreESV_SV_EEEEENS4_13SM90_TMA_LOADENS4_14ComposedLayoutINS4_7SwizzleILi1ELi4ELi3EEENS4_18smem_ptr_flag_bitsILi8EEENSR_INS5_IJNSA_ILi8EEESI_EEENS5_IJSI_SC_EEEEEEEvNS4_8identityENS4_23SM90_TMA_LOAD_MULTICASTES18_vS19_EENS_8epilogue10collective6detail29Sm90TmaWarpSpecializedAdapterINS1D_15DefaultEpilogueIaSK_SK_NS1C_6thread17LinearCombinationIaLi1EiiLNS1H_9ScaleType4KindE0ELNS_15FloatRoundStyleE2EaEENS1_15EpilogueDefaultEEEEEvvEEEEvNT_6ParamsE,(.L_x_360 - _ZN7cutlass13device_kernelINS_4gemm6kernel13GemmUniversalIN4cute5tupleIJiiiiEEENS1_10collective13CollectiveMmaINS1_34MainloopSm90TmaGmmaWarpSpecializedILi18ENS5_IJNS4_1CILi2EEENSA_ILi1EEESC_EEENS1_35KernelTmaWarpSpecializedCooperativeEEENS5_IJNSA_ILi256EEENSA_ILi128EEENSA_ILi32EEEEEEaNS5_IJlSC_lEEEaSK_NS4_8TiledMMAINS4_8MMA_AtomIJNS4_4SM904GMMA27MMA_64x128x32_S32S8S8_SS_TNEEEENS4_6LayoutISD_NS5_IJSC_NSA_ILi0EEESS_EEEEENS5_IJNS4_10UnderscoreESV_SV_EEEEENS4_13SM90_TMA_LOADENS4_14ComposedLayoutINS4_7SwizzleILi1ELi4ELi3EEENS4_18smem_ptr_flag_bitsILi8EEENSR_INS5_IJNSA_ILi8EEESI_EEENS5_IJSI_SC_EEEEEEEvNS4_8identityENS4_23SM90_TMA_LOAD_MULTICASTES18_vS19_EENS_8epilogue10collective6detail29Sm90TmaWarpSpecializedAdapterINS1D_15DefaultEpilogueIaSK_SK_NS1C_6thread17LinearCombinationIaLi1EiiLNS1H_9ScaleType4KindE0ELNS_15FloatRoundStyleE2EaEENS1_15EpilogueDefaultEEEEEvvEEEEvNT_6ParamsE)
        .other          _ZN7cutlass13device_kernelINS_4gemm6kernel13GemmUniversalIN4cute5tupleIJiiiiEEENS1_10collective13CollectiveMmaINS1_34MainloopSm90TmaGmmaWarpSpecializedILi18ENS5_IJNS4_1CILi2EEENSA_ILi1EEESC_EEENS1_35KernelTmaWarpSpecializedCooperativeEEENS5_IJNSA_ILi256EEENSA_ILi128EEENSA_ILi32EEEEEEaNS5_IJlSC_lEEEaSK_NS4_8TiledMMAINS4_8MMA_AtomIJNS4_4SM904GMMA27MMA_64x128x32_S32S8S8_SS_TNEEEENS4_6LayoutISD_NS5_IJSC_NSA_ILi0EEESS_EEEEENS5_IJNS4_10UnderscoreESV_SV_EEEEENS4_13SM90_TMA_LOADENS4_14ComposedLayoutINS4_7SwizzleILi1ELi4ELi3EEENS4_18smem_ptr_flag_bitsILi8EEENSR_INS5_IJNSA_ILi8EEESI_EEENS5_IJSI_SC_EEEEEEEvNS4_8identityENS4_23SM90_TMA_LOAD_MULTICASTES18_vS19_EENS_8epilogue10collective6detail29Sm90TmaWarpSpecializedAdapterINS1D_15DefaultEpilogueIaSK_SK_NS1C_6thread17LinearCombinationIaLi1EiiLNS1H_9ScaleType4KindE0ELNS_15FloatRoundStyleE2EaEENS1_15EpilogueDefaultEEEEEvvEEEEvNT_6ParamsE,@"STO_CUDA_ENTRY STV_DEFAULT"
_ZN7cutlass13device_kernelINS_4gemm6kernel13GemmUniversalIN4cute5tupleIJiiiiEEENS1_10collective13CollectiveMmaINS1_34MainloopSm90TmaGmmaWarpSpecializedILi18ENS5_IJNS4_1CILi2EEENSA_ILi1EEESC_EEENS1_35KernelTmaWarpSpecializedCooperativeEEENS5_IJNSA_ILi256EEENSA_ILi128EEENSA_ILi32EEEEEEaNS5_IJlSC_lEEEaSK_NS4_8TiledMMAINS4_8MMA_AtomIJNS4_4SM904GMMA27MMA_64x128x32_S32S8S8_SS_TNEEEENS4_6LayoutISD_NS5_IJSC_NSA_ILi0EEESS_EEEEENS5_IJNS4_10UnderscoreESV_SV_EEEEENS4_13SM90_TMA_LOADENS4_14ComposedLayoutINS4_7SwizzleILi1ELi4ELi3EEENS4_18smem_ptr_flag_bitsILi8EEENSR_INS5_IJNSA_ILi8EEESI_EEENS5_IJSI_SC_EEEEEEEvNS4_8identityENS4_23SM90_TMA_LOAD_MULTICASTES18_vS19_EENS_8epilogue10collective6detail29Sm90TmaWarpSpecializedAdapterINS1D_15DefaultEpilogueIaSK_SK_NS1C_6thread17LinearCombinationIaLi1EiiLNS1H_9ScaleType4KindE0ELNS_15FloatRoundStyleE2EaEENS1_15EpilogueDefaultEEEEEvvEEEEvNT_6ParamsE:
[----:B------:R-:W0:Y:S01]  /*0000*/  LDC R1, c[0x0][0x28] ;  /* 0x00000a00ff017b82 */ /* 0x000e220000000800 */
[----:B------:R-:W1:Y:S01]  /*0010*/  S2R R18, SR_TID.X ;  /* 0x0000000000127919 */ /* 0x000e620000002100 */
[----:B------:R-:W-:Y:S01]  /*0020*/  ELECT P0, URZ, PT ;  /* 0x00000000003f782f */ /* 0x000fe20003800000 */
[----:B------:R-:W-:Y:S01]  /*0030*/  BSSY B0, `(.L_x_0) ;  /* 0x000000f000007945 */ /* 0x000fe20003800000 */
[--C-:B-1----:R-:W-:Y:S02]  /*0040*/  SHF.R.U32.HI R0, RZ, 0x5, R18.reuse ;  /* 0x00000005ff007819 */ /* 0x102fe40000011612 */
[----:B------:R-:W-:-:S03]  /*0050*/  SHF.R.U32.HI R3, RZ, 0x7, R18 ;  /* 0x00000007ff037819 */ /* 0x000fc60000011612 */
[----:B------:R-:W1:Y:S04]  /*0060*/  SHFL.IDX PT, R2, R0, RZ, 0x1f ;  /* 0x00001fff00027589 */ /* 0x000e6800000e0000 */
[----:B------:R2:W3:Y:S01]  /*0070*/  SHFL.IDX PT, R5, R3, RZ, 0x1f ;  /* 0x00001fff03057589 */ /* 0x0004e200000e0000 */
[----:B-1----:R-:W-:-:S13]  /*0080*/  ISETP.NE.OR P0, PT, R2, RZ, !P0 ;  /* 0x000000ff0200720c */ /* 0x002fda0004705670 */
[----:B0-23--:R-:W-:Y:S05]  /*0090*/  @P0 BRA `(.L_x_1) ;  /* 0x0000000000200947 */ /* 0x00dfea0003800000 */
[----:B------:R-:W-:Y:S02]  /*00a0*/  ULDC.64 UR4, c[0x0][0x198] ;  /* 0x0000660000047ab9 */ /* 0x000fe40000000a00 */
[----:B------:R-:W-:Y:S02]  /*00b0*/  UIADD3 UR6, UP0, UR4, 0xf0, URZ ;  /* 0x000000f004067890 */ /* 0x000fe4000ff1e03f */
[----:B------:R-:W-:Y:S02]  /*00c0*/  UIADD3 UR4, UP1, UR4, 0x1f0, URZ ;  /* 0x000001f004047890 */ /* 0x000fe4000ff3e03f */
[----:B------:R-:W-:Y:S02]  /*00d0*/  UIADD3.X UR7, URZ, UR5, URZ, UP0, !UPT ;  /* 0x000000053f077290 */ /* 0x000fe400087fe43f */
[----:B------:R-:W-:-:S07]  /*00e0*/  UIADD3.X UR5, URZ, UR5, URZ, UP1, !UPT ;  /* 0x000000053f057290 */ /* 0x000fce0008ffe43f */
[----:B------:R0:W-:Y:S02]  /*00f0*/  UTMACCTL.PF [UR6] ;  /* 0x00000000060079b9 */ /* 0x0001e40008040000 */
[----:B------:R0:W-:Y:S02]  /*0100*/  UTMACCTL.PF [UR4] ;  /* 0x00000000040079b9 */ /* 0x0001e40008040000 */
[----:B0-----:R-:W-:Y:S01]  /*0110*/  NOP ;  /* 0x0000000000007918 */ /* 0x001fe20000000000 */
.L_x_1:
[----:B------:R-:W-:Y:S05]  /*0120*/  BSYNC B0 ;  /* 0x0000000000007941 */ /* 0x000fea0003800000 */
.L_x_0:
[----:B------:R-:W0:Y:S02]  /*0130*/  SHFL.IDX PT, R3, R0, RZ, 0x1f ;  /* 0x00001fff00037589 */ /* 0x000e2400000e0000 */
[----:B0-----:R-:W-:-:S13]  /*0140*/  ISETP.NE.AND P0, PT, R3, RZ, PT ;  /* 0x000000ff0300720c */ /* 0x001fda0003f05270 */
[----:B------:R-:W-:Y:S05]  /*0150*/  @P0 BRA `(.L_x_2) ;  /* 0x0000000000d40947 */ /* 0x000fea0003800000 */
[----:B------:R-:W-:Y:S01]  /*0160*/  ELECT P0, URZ, PT ;  /* 0x00000000003f782f */ /* 0x000fe20003800000 */
[----:B------:R-:W-:-:S12]  /*0170*/  BSSY B0, `(.L_x_2) ;  /* 0x0000033000007945 */ /* 0x000fd80003800000 */
[----:B------:R-:W-:Y:S05]  /*0180*/  @!P0 BRA `(.L_x_3) ;  /* 0x0000000000c48947 */ /* 0x000fea0003800000 */
[----:B------:R-:W0:Y:S01]  /*0190*/  S2UR UR8, SR_CgaCtaId ;  /* 0x00000000000879c3 */ /* 0x000e220000008800 */
[----:B------:R-:W-:Y:S01]  /*01a0*/  UMOV UR4, 0x400 ;  /* 0x0000040000047882 */ /* 0x000fe20000000000 */
[----:B------:R-:W-:Y:S01]  /*01b0*/  UMOV UR5, 0x1 ;  /* 0x0000000100057882 */ /* 0x000fe20000000000 */
[----:B------:R-:W-:Y:S02]  /*01c0*/  UMOV UR6, 0x4 ;  /* 0x0000000400067882 */ /* 0x000fe40000000000 */
[----:B------:R-:W-:-:S04]  /*01d0*/  UIADD3 UR6, -UR6, 0x100000, URZ ;  /* 0x0010000006067890 */ /* 0x000fc8000fffe13f */
[----:B------:R-:W-:Y:S02]  /*01e0*/  USHF.L.U32 UR7, UR6, 0xb, URZ ;  /* 0x0000000b06077899 */ /* 0x000fe4000800063f */
[----:B------:R-:W-:Y:S02]  /*01f0*/  USHF.L.U32 UR6, UR6, 0x1, URZ ;  /* 0x0000000106067899 */ /* 0x000fe4000800063f */
[----:B0-----:R-:W-:Y:S02]  /*0200*/  ULEA UR8, UR8, UR4, 0x18 ;  /* 0x0000000408087291 */ /* 0x001fe4000f8ec03f */
[----:B------:R-:W-:-:S04]  /*0210*/  UIADD3 UR4, -UR5, 0x100000, URZ ;  /* 0x0010000005047890 */ /* 0x000fc8000fffe13f */
[----:B------:R-:W-:Y:S02]  /*0220*/  USHF.L.U32 UR5, UR4, 0xb, URZ ;  /* 0x0000000b04057899 */ /* 0x000fe4000800063f */
[----:B------:R-:W-:Y:S01]  /*0230*/  USHF.L.U32 UR4, UR4, 0x1, URZ ;  /* 0x0000000104047899 */ /* 0x000fe2000800063f */
[----:B------:R-:W0:Y:S11]  /*0240*/  FENCE.VIEW.ASYNC.S ;  /* 0x00000000000073c6 */ /* 0x000e360000000000 */
[----:B0-----:R0:W1:Y:S01]  /*0250*/  SYNCS.EXCH.64 URZ, [UR8], UR4 ;  /* 0x00000004083f75b2 */ /* 0x0010620008000100 */
[----:B------:R0:W2:Y:S01]  /*0260*/  SYNCS.EXCH.64 URZ, [UR8+0x90], UR6 ;  /* 0x00009006083f75b2 */ /* 0x0000a20008000100 */
[----:B------:R0:W3:Y:S01]  /*0270*/  SYNCS.EXCH.64 URZ, [UR8+0x8], UR4 ;  /* 0x00000804083f75b2 */ /* 0x0000e20008000100 */
[----:B------:R0:W4:Y:S01]  /*0280*/  SYNCS.EXCH.64 URZ, [UR8+0x98], UR6 ;  /* 0x00009806083f75b2 */ /* 0x0001220008000100 */
[----:B------:R0:W0:Y:S01]  /*0290*/  SYNCS.EXCH.64 URZ, [UR8+0x10], UR4 ;  /* 0x00001004083f75b2 */ /* 0x0000220008000100 */
        /* <DEDUP_REMOVED lines=31> */
[----:B-1234-:R-:W-:Y:S01]  /*0490*/  NOP ;  /* 0x0000000000007918 */ /* 0x01efe20000000000 */
.L_x_3:
[----:B0-----:R-:W-:Y:S05]  /*04a0*/  BSYNC B0 ;  /* 0x0000000000007941 */ /* 0x001fea0003800000 */
.L_x_2:
[----:B------:R-:W-:Y:S01]  /*04b0*/  SHF.R.S32.HI R7, RZ, 0x1f, R18 ;  /* 0x0000001fff077819 */ /* 0x000fe20000011412 */
[----:B------:R-:W0:Y:S01]  /*04c0*/  SHFL.IDX PT, R0, R0, RZ, 0x1f ;  /* 0x00001fff00007589 */ /* 0x000e2200000e0000 */
[----:B------:R-:W1:Y:S01]  /*04d0*/  S2UR UR8, SR_CTAID.X ;  /* 0x00000000000879c3 */ /* 0x000e620000002500 */
[----:B------:R-:W-:Y:S02]  /*04e0*/  ELECT P0, URZ, PT ;  /* 0x00000000003f782f */ /* 0x000fe40003800000 */
[----:B------:R-:W-:Y:S01]  /*04f0*/  LEA.HI R7, R7, R18, RZ, 0x7 ;  /* 0x0000001207077211 */ /* 0x000fe200078f38ff */
[----:B------:R-:W2:Y:S01]  /*0500*/  S2R R4, SR_CTAID.Y ;  /* 0x0000000000047919 */ /* 0x000ea20000002600 */
[----:B------:R-:W-:Y:S01]  /*0510*/  SHF.R.S32.HI R8, RZ, 0x1f, R3 ;  /* 0x0000001fff087819 */ /* 0x000fe20000011403 */
[----:B------:R-:W-:Y:S01]  /*0520*/  ULDC UR4, c[0x0][0x150] ;  /* 0x0000540000047ab9 */ /* 0x000fe20000000800 */
[----:B------:R-:W-:Y:S01]  /*0530*/  LOP3.LUT R7, R7, 0xffffff80, RZ, 0xc0, !PT ;  /* 0xffffff8007077812 */ /* 0x000fe200078ec0ff */
[----:B------:R-:W-:Y:S01]  /*0540*/  NOP ;  /* 0x0000000000007918 */ /* 0x000fe20000000000 */
[----:B------:R-:W-:Y:S01]  /*0550*/  LEA.HI R8, R8, R3, RZ, 0x2 ;  /* 0x0000000308087211 */ /* 0x000fe200078f10ff */
[----:B------:R-:W3:Y:S01]  /*0560*/  LDC R10, c[0x0][0x144] ;  /* 0x00005100ff0a7b82 */ /* 0x000ee20000000800 */
[----:B------:R-:W-:Y:S01]  /*0570*/  NOP ;  /* 0x0000000000007918 */ /* 0x000fe20000000000 */
[----:B------:R-:W-:Y:S01]  /*0580*/  IMAD.IADD R6, R18, 0x1, -R7 ;  /* 0x0000000112067824 */ /* 0x000fe200078e0a07 */
[----:B------:R-:W-:Y:S01]  /*0590*/  LOP3.LUT R8, R8, 0x3ffffffc, RZ, 0xc0, !PT ;  /* 0x3ffffffc08087812 */ /* 0x000fe200078ec0ff */
[----:B------:R-:W-:Y:S01]  /*05a0*/  IMAD.MOV.U32 R23, RZ, RZ, 0x1 ;  /* 0x00000001ff177424 */ /* 0x000fe200078e00ff */
[----:B------:R-:W-:-:S02]  /*05b0*/  ISETP.NE.AND P3, PT, R5, RZ, PT ;  /* 0x000000ff0500720c */ /* 0x000fc40003f65270 */
[----:B------:R-:W-:Y:S01]  /*05c0*/  SHF.R.S32.HI R7, RZ, 0x1f, R6 ;  /* 0x0000001fff077819 */ /* 0x000fe20000011406 */
[----:B------:R-:W-:Y:S01]  /*05d0*/  IMAD.IADD R8, R3, 0x1, -R8 ;  /* 0x0000000103087824 */ /* 0x000fe200078e0a08 */
[----:B------:R-:W4:Y:S02]  /*05e0*/  LDC R13, c[0x0][0x140] ;  /* 0x00005000ff0d7b82 */ /* 0x000f240000000800 */
[----:B------:R-:W-:Y:S02]  /*05f0*/  LEA.HI R7, R7, R6, RZ, 0x3 ;  /* 0x0000000607077211 */ /* 0x000fe400078f18ff */
[----:B0-----:R-:W-:Y:S02]  /*0600*/  ISETP.NE.OR P0, PT, R0, RZ, !P0 ;  /* 0x000000ff0000720c */ /* 0x001fe40004705670 */
[--C-:B------:R-:W-:Y:S02]  /*0610*/  SHF.R.S32.HI R0, RZ, 0x3, R7.reuse ;  /* 0x00000003ff007819 */ /* 0x100fe40000011407 */
[----:B------:R-:W-:-:S02]  /*0620*/  SHF.R.S32.HI R7, RZ, 0x1f, R7 ;  /* 0x0000001fff077819 */ /* 0x000fc40000011407 */
[----:B-1----:R-:W-:Y:S02]  /*0630*/  I2FP.F32.U32 R9, UR8 ;  /* 0x0000000800097c45 */ /* 0x002fe40008201000 */
[----:B------:R-:W-:-:S03]  /*0640*/  LEA.HI R7, R7, R0, RZ, 0x2 ;  /* 0x0000000007077211 */ /* 0x000fc600078f10ff */
[----:B------:R-:W-:Y:S01]  /*0650*/  FMUL R9, R9, UR4 ;  /* 0x0000000409097c20 */ /* 0x000fe20008400000 */
[----:B------:R-:W-:Y:S01]  /*0660*/  LOP3.LUT R7, R7, 0xfffffffc, RZ, 0xc0, !PT ;  /* 0xfffffffc07077812 */ /* 0x000fe200078ec0ff */
[----:B------:R-:W-:Y:S01]  /*0670*/  VOTEU.ALL UP0, P0 ;  /* 0x00000000003f7886 */ /* 0x000fe20000000000 */
[----:B--2---:R-:W-:Y:S01]  /*0680*/  I2FP.F32.U32 R3, R4 ;  /* 0x0000000400037245 */ /* 0x004fe20000201000 */
[----:B------:R-:W-:Y:S01]  /*0690*/  ULDC UR4, c[0x0][0x154] ;  /* 0x0000550000047ab9 */ /* 0x000fe20000000800 */
[----:B------:R-:W-:Y:S01]  /*06a0*/  VOTEU.ALL UP1, P0 ;  /* 0x00000000003f7886 */ /* 0x000fe20000020000 */
[----:B------:R-:W0:Y:S01]  /*06b0*/  F2I.U32.TRUNC.NTZ R9, R9 ;  /* 0x0000000900097305 */ /* 0x000e22000020f000 */
[----:B------:R-:W-:Y:S01]  /*06c0*/  IMAD.IADD R7, R0, 0x1, -R7 ;  /* 0x0000000100077824 */ /* 0x000fe200078e0a07 */
[----:B------:R-:W1:Y:S01]  /*06d0*/  @!UP0 S2UR UR7, SR_CgaCtaId ;  /* 0x00000000000789c3 */ /* 0x000e620000008800 */
[----:B------:R-:W-:Y:S01]  /*06e0*/  FMUL R12, R3, UR4 ;  /* 0x00000004030c7c20 */ /* 0x000fe20008400000 */
[----:B------:R-:W-:Y:S01]  /*06f0*/  UMOV UR4, 0x20 ;  /* 0x0000002000047882 */ /* 0x000fe20000000000 */
[----:B------:R-:W-:Y:S01]  /*0700*/  IMAD R8, R8, 0x4, R7 ;  /* 0x0000000408087824 */ /* 0x000fe200078e0207 */
[----:B------:R-:W-:Y:S01]  /*0710*/  @!UP0 UMOV UR6, 0x400 ;  /* 0x0000040000068882 */ /* 0x000fe20000000000 */
[----:B------:R-:W-:-:S04]  /*0720*/  @!UP0 UIADD3 UR4, -UR4, 0x100000, URZ ;  /* 0x0010000004048890 */ /* 0x000fc8000fffe13f */
[----:B------:R-:W-:Y:S02]  /*0730*/  @!UP0 USHF.L.U32 UR5, UR4, 0xb, URZ ;  /* 0x0000000b04058899 */ /* 0x000fe4000800063f */
[----:B------:R-:W-:Y:S01]  /*0740*/  @!UP0 USHF.L.U32 UR4, UR4, 0x1, URZ ;  /* 0x0000000104048899 */ /* 0x000fe2000800063f */
[----:B----4-:R-:W-:Y:S01]  /*0750*/  ISETP.EQ.U32.AND P2, PT, R13, 0x1, PT ;  /* 0x000000010d00780c */ /* 0x010fe20003f42070 */
[----:B------:R-:W2:Y:S01]  /*0760*/  F2I.U32.TRUNC.NTZ R12, R12 ;  /* 0x0000000c000c7305 */ /* 0x000ea2000020f000 */
[----:B------:R-:W-:Y:S01]  /*0770*/  LEA.HI R0, R8, R8, RZ, 0x1 ;  /* 0x0000000808007211 */ /* 0x000fe200078f08ff */
[----:B------:R-:W4:Y:S03]  /*0780*/  LDC R7, c[0x0][0x148] ;  /* 0x00005200ff077b82 */ /* 0x000f260000000800 */
[----:B------:R-:W-:Y:S01]  /*0790*/  LOP3.LUT R11, R0, 0xfffffffe, RZ, 0xc0, !PT ;  /* 0xfffffffe000b7812 */ /* 0x000fe200078ec0ff */
[----:B0-----:R-:W-:Y:S01]  /*07a0*/  IMAD.MOV R15, RZ, RZ, -R9 ;  /* 0x000000ffff0f7224 */ /* 0x001fe200078e0a09 */
[----:B------:R-:W-:-:S03]  /*07b0*/  SHF.R.S32.HI R9, RZ, 0x1f, R2 ;  /* 0x0000001fff097819 */ /* 0x000fc60000011402 */
[----:B---3--:R-:W-:Y:S01]  /*07c0*/  IMAD R3, R10, R15, UR8 ;  /* 0x000000080a037e24 */ /* 0x008fe2000f8e020f */
[----:B------:R-:W-:Y:S01]  /*07d0*/  LEA.HI R9, R9, R2, RZ, 0x2 ;  /* 0x0000000209097211 */ /* 0x000fe200078f10ff */
[C---:B------:R-:W-:Y:S02]  /*07e0*/  IMAD.IADD R0, R8.reuse, 0x1, -R11 ;  /* 0x0000000108007824 */ /* 0x040fe400078e0a0b */
[----:B------:R-:W-:Y:S01]  /*07f0*/  IMAD.SHL.U32 R11, R8, 0x4, RZ ;  /* 0x00000004080b7824 */ /* 0x000fe200078e00ff */
[----:B------:R-:W-:Y:S01]  /*0800*/  LOP3.LUT R9, R9, 0xfffffffc, RZ, 0xc0, !PT ;  /* 0xfffffffc09097812 */ /* 0x000fe200078ec0ff */
[----:B--2---:R-:W-:Y:S01]  /*0810*/  IMAD.MOV R24, RZ, RZ, -R12 ;  /* 0x000000ffff187224 */ /* 0x004fe200078e0a0c */
[----:B------:R-:W-:Y:S01]  /*0820*/  ISETP.NE.AND P4, PT, R0, R3, PT ;  /* 0x000000030000720c */ /* 0x000fe20003f85270 */
[----:B-1----:R-:W-:Y:S01]  /*0830*/  @!UP0 ULEA UR6, UR7, UR6, 0x18 ;  /* 0x0000000607068291 */ /* 0x002fe2000f8ec03f */
[----:B------:R-:W-:Y:S01]  /*0840*/  LOP3.LUT R152, R8, 0xc, R11, 0x78, !PT ;  /* 0x0000000c08987812 */ /* 0x000fe200078e780b */
[----:B------:R-:W-:Y:S01]  /*0850*/  IMAD.IADD R0, R2, 0x1, -R9 ;  /* 0x0000000102007824 */ /* 0x000fe200078e0a09 */
[----:B------:R-:W-:Y:S01]  /*0860*/  VOTEU.ALL UP0, P0 ;  /* 0x00000000003f7886 */ /* 0x000fe20000000000 */
[----:B------:R-:W-:Y:S01]  /*0870*/  LOP3.LUT P0, RZ, R6, 0x7, RZ, 0xc0, !PT ;  /* 0x0000000706ff7812 */ /* 0x000fe2000780c0ff */
[----:B------:R-:W-:-:S02]  /*0880*/  VIADD R6, R5, 0xffffffff ;  /* 0xffffffff05067836 */ /* 0x000fc40000000000 */
[----:B------:R-:W-:Y:S01]  /*0890*/  ISETP.NE.AND P1, PT, R0, 0x3, PT ;  /* 0x000000030000780c */ /* 0x000fe20003f25270 */
[----:B----4-:R-:W-:Y:S01]  /*08a0*/  IMAD R9, R7, R24, R4 ;  /* 0x0000001807097224 */ /* 0x010fe200078e0204 */
[----:B------:R-:W-:Y:S02]  /*08b0*/  ISETP.LT.U32.AND P0, PT, R152, 0x2, !P0 ;  /* 0x000000029800780c */ /* 0x000fe40004701070 */
[----:B------:R-:W-:Y:S01]  /*08c0*/  ISETP.EQ.OR P1, PT, R0, RZ, !P1 ;  /* 0x000000ff0000720c */ /* 0x000fe20004f22670 */
[----:B------:R-:W0:Y:S02]  /*08d0*/  FENCE.VIEW.ASYNC.S ;  /* 0x00000000000073c6 */ /* 0x000e240000000000 */
[----:B0-----:R0:W1:Y:S01]  /*08e0*/  @!UP0 SYNCS.EXCH.64 URZ, [UR6+0x130], UR4 ;  /* 0x00013004063f85b2 */ /* 0x0010620008000100 */
[----:B------:R-:W-:Y:S02]  /*08f0*/  @P4 LEA.HI R2, R152, R152, RZ, 0x1 ;  /* 0x0000009898024211 */ /* 0x000fe400078f08ff */
[----:B------:R-:W-:-:S02]  /*0900*/  ISETP.EQ.AND P1, PT, R5, RZ, P1 ;  /* 0x000000ff0500720c */ /* 0x000fc40000f22270 */
[----:B------:R-:W-:Y:S02]  /*0910*/  @P4 SHF.R.S32.HI R2, RZ, 0x1, R2 ;  /* 0x00000001ff024819 */ /* 0x000fe40000011402 */
[----:B------:R-:W-:Y:S02]  /*0920*/  ISETP.GE.U32.AND P6, PT, R6, 0x2, PT ;  /* 0x000000020600780c */ /* 0x000fe40003fc6070 */
[----:B------:R-:W-:Y:S02]  /*0930*/  @P4 ISETP.NE.AND P5, PT, R2, R9, PT ;  /* 0x000000090200420c */ /* 0x000fe40003fa5270 */
[----:B------:R-:W-:Y:S02]  /*0940*/  SEL R2, RZ, 0x1, !P0 ;  /* 0x00000001ff027807 */ /* 0x000fe40004000000 */
[----:B------:R-:W-:Y:S02]  /*0950*/  @P4 SEL R23, RZ, 0x1, P5 ;  /* 0x00000001ff174807 */ /* 0x000fe40002800000 */
[----:B------:R-:W-:Y:S01]  /*0960*/  SEL R19, RZ, 0x1, !P1 ;  /* 0x00000001ff137807 */ /* 0x000fe20004800000 */
[----:B------:R0:W2:Y:S01]  /*0970*/  @!UP1 SYNCS.EXCH.64 URZ, [UR6+0x138], UR4 ;  /* 0x00013804063f95b2 */ /* 0x0000a20008000100 */
[----:B------:R-:W-:Y:S01]  /*0980*/  LOP3.LUT R23, R23, R2, RZ, 0xc0, !PT ;  /* 0x0000000217177212 */ /* 0x000fe200078ec0ff */
[----:B------:R-:W-:Y:S01]  /*0990*/  NOP ;  /* 0x0000000000007918 */ /* 0x000fe20000000000 */
[----:B------:R-:W-:Y:S01]  /*09a0*/  SEL R19, R19, 0x2, P6 ;  /* 0x0000000213137807 */ /* 0x000fe20003000000 */
[----:B------:R-:W-:Y:S06]  /*09b0*/  @!P2 BRA `(.L_x_4) ;  /* 0x000000000008a947 */ /* 0x000fec0003800000 */
[----:B-12---:R-:W-:Y:S01]  /*09c0*/  UCGABAR_ARV ;  /* 0x00000000000079c7 */ /* 0x006fe20008000000 */
[----:B------:R-:W-:Y:S05]  /*09d0*/  BRA `(.L_x_5) ;  /* 0x0000000000047947 */ /* 0x000fea0003800000 */
.L_x_4:
[----:B-12---:R-:W-:Y:S01]  /*09e0*/  NOP ;  /* 0x0000000000007918 */ /* 0x006fe20000000000 */
.L_x_5:
[----:B------:R-:W1:Y:S01]  /*09f0*/  LDC R2, c[0x0][0x65c] ;  /* 0x00019700ff027b82 */ /* 0x000e620000000800 */
[----:B------:R-:W-:Y:S02]  /*0a00*/  IMAD.U32 R8, RZ, RZ, UR8 ;  /* 0x00000008ff087e24 */ /* 0x000fe4000f8e00ff */
[----:B------:R-:W-:Y:S01]  /*0a10*/  IMAD.MOV.U32 R9, RZ, RZ, RZ ;  /* 0x000000ffff097224 */ /* 0x000fe200078e00ff */
[----:B-1----:R-:W-:-:S04]  /*0a20*/  ISETP.NE.AND P1, PT, R2, 0x1, PT ;  /* 0x000000010200780c */ /* 0x002fc80003f25270 */
[----:B------:R-:W-:-:S09]  /*0a30*/  P2R R5, PR, RZ, 0x2 ;  /* 0x00000002ff057803 */ /* 0x000fd20000000000 */
[----:B------:R-:W1:Y:S01]  /*0a40*/  @P1 LDC R17, c[0x0][0x10] ;  /* 0x00000400ff111b82 */ /* 0x000e620000000800 */
[----:B------:R-:W-:Y:S02]  /*0a50*/  @P1 IMAD.MOV.U32 R5, RZ, RZ, RZ ;  /* 0x000000ffff051224 */ /* 0x000fe400078e00ff */
[----:B------:R-:W-:-:S05]  /*0a60*/  @P1 IMAD.MOV.U32 R13, RZ, RZ, RZ ;  /* 0x000000ffff0d1224 */ /* 0x000fca00078e00ff */
[----:B------:R-:W2:Y:S01]  /*0a70*/  @!P1 LDC R11, c[0x0][0xc] ;  /* 0x00000300ff0b9b82 */ /* 0x000ea20000000800 */
[----:B-1----:R-:W-:-:S04]  /*0a80*/  @P1 IMAD.WIDE.U32 R16, R17, UR8, R4 ;  /* 0x0000000811101c25 */ /* 0x002fc8000f8e0004 */
[----:B------:R-:W-:Y:S02]  /*0a90*/  @P1 IMAD.IADD R17, R17, 0x1, R13 ;  /* 0x0000000111111824 */ /* 0x000fe400078e020d */
[----:B--2---:R-:W-:-:S04]  /*0aa0*/  @!P1 IMAD.WIDE.U32 R8, R4, R11, R8 ;  /* 0x0000000b04089225 */ /* 0x004fc800078e0008 */
[----:B------:R-:W-:Y:S02]  /*0ab0*/  @!P1 IMAD.MOV.U32 R16, RZ, RZ, R8 ;  /* 0x000000ffff109224 */ /* 0x000fe400078e0008 */
[----:B------:R-:W-:Y:S01]  /*0ac0*/  @!P1 IMAD.MOV.U32 R17, RZ, RZ, R9 ;  /* 0x000000ffff119224 */ /* 0x000fe200078e0009 */
[----:B------:R-:W-:Y:S06]  /*0ad0*/  @!P2 BRA `(.L_x_6) ;  /* 0x00000000000ca947 */ /* 0x000fec0003800000 */
[----:B------:R-:W-:Y:S01]  /*0ae0*/  UCGABAR_WAIT ;  /* 0x0000000000007dc7 */ /* 0x000fe20008000000 */
[----:B------:R-:W-:Y:S01]  /*0af0*/  CCTL.IVALL ;  /* 0x00000000ff00798f */ /* 0x000fe20002000000 */
[----:B------:R-:W-:Y:S05]  /*0b00*/  BRA `(.L_x_7) ;  /* 0x0000000000047947 */ /* 0x000fea0003800000 */
.L_x_6:
[----:B------:R-:W-:Y:S06]  /*0b10*/  BAR.SYNC.DEFER_BLOCKING 0x0 ;  /* 0x0000000000007b1d */ /* 0x000fec0000010000 */
.L_x_7:
[----:B------:R-:W-:Y:S05]  /*0b20*/  @!P3 BRA `(.L_x_8) ;  /* 0x0000007c00dcb947 */ /* 0x000fea0003800000 */
[----:B------:R-:W-:-:S13]  /*0b30*/  ISETP.GT.U32.AND P0, PT, R6, 0x1, PT ;  /* 0x000000010600780c */ /* 0x000fda0003f04070 */
[----:B0-----:R-:W-:Y:S05]  /*0b40*/  @P0 EXIT ;  /* 0x000000000000094d */ /* 0x001fea0003800000 */
[----:B------:R-:W-:Y:S01]  /*0b50*/  ULDC.64 UR4, c[0x0][0x650] ;  /* 0x0001940000047ab9 */ /* 0x000fe20000000a00 */
[----:B------:R-:W-:Y:S01]  /*0b60*/  PRMT R0, RZ, 0x7610, R0 ;  /* 0x00007610ff007816 */ /* 0x000fe20000000000 */
[----:B------:R-:W-:Y:S01]  /*0b70*/  IMAD.MOV.U32 R154, RZ, RZ, -0x1 ;  /* 0xffffffffff9a7424 */ /* 0x000fe200078e00ff */
[----:B------:R-:W-:Y:S01]  /*0b80*/  ISETP.GE.U32.AND P0, PT, R16, UR4, PT ;  /* 0x0000000410007c0c */ /* 0x000fe2000bf06070 */
[----:B------:R-:W-:Y:S02]  /*0b90*/  IMAD.MOV.U32 R153, RZ, RZ, -0x1 ;  /* 0xffffffffff997424 */ /* 0x000fe400078e00ff */
[----:B------:R-:W-:Y:S01]  /*0ba0*/  IMAD.MOV.U32 R22, RZ, RZ, -0x1 ;  /* 0xffffffffff167424 */ /* 0x000fe200078e00ff */
[----:B------:R-:W-:-:S13]  /*0bb0*/  ISETP.GE.U32.AND.EX P0, PT, R17, UR5, PT, P0 ;  /* 0x0000000511007c0c */ /* 0x000fda000bf06100 */
[----:B------:R-:W-:Y:S05]  /*0bc0*/  @P0 BRA `(.L_x_9) ;  /* 0x00000004002c0947 */ /* 0x000fea0003800000 */
[----:B------:R-:W0:Y:S01]  /*0bd0*/  LDC.64 R20, c[0x0][0x628] ;  /* 0x00018a00ff147b82 */ /* 0x000e220000000a00 */
[----:B------:R-:W-:Y:S02]  /*0be0*/  IMAD.MOV.U32 R8, RZ, RZ, R16 ;  /* 0x000000ffff087224 */ /* 0x000fe400078e0010 */
[----:B------:R-:W-:-:S05]  /*0bf0*/  IMAD.MOV.U32 R9, RZ, RZ, R17 ;  /* 0x000000ffff097224 */ /* 0x000fca00078e0011 */
[----:B------:R-:W1:Y:S08]  /*0c00*/  LDC R0, c[0x0][0x630] ;  /* 0x00018c00ff007b82 */ /* 0x000e700000000800 */
[----:B------:R-:W2:Y:S01]  /*0c10*/  LDC.64 R26, c[0x0][0x620] ;  /* 0x00018800ff1a7b82 */ /* 0x000ea20000000a00 */
[----:B0-----:R-:W-:-:S04]  /*0c20*/  ISETP.NE.U32.AND P0, PT, R20, RZ, PT ;  /* 0x000000ff1400720c */ /* 0x001fc80003f05070 */
[----:B------:R-:W-:-:S13]  /*0c30*/  ISETP.NE.AND.EX P0, PT, R21, RZ, PT, P0 ;  /* 0x000000ff1500720c */ /* 0x000fda0003f05300 */
[----:B-12---:R-:W-:Y:S05]  /*0c40*/  @!P0 BRA `(.L_x_10) ;  /* 0x0000000000288947 */ /* 0x006fea0003800000 */
[----:B------:R-:W0:Y:S02]  /*0c50*/  LDC R13, c[0x0][0x634] ;  /* 0x00018d00ff0d7b82 */ /* 0x000e240000000800 */
[----:B0-----:R-:W-:-:S05]  /*0c60*/  IADD3 R13, P0, R16, R13, RZ ;  /* 0x0000000d100d7210 */ /* 0x001fca0007f1e0ff */
[----:B------:R-:W-:-:S04]  /*0c70*/  IMAD.X R15, RZ, RZ, R17, P0 ;  /* 0x000000ffff0f7224 */ /* 0x000fc800000e0611 */
[----:B------:R-:W-:-:S04]  /*0c80*/  IMAD.WIDE.U32 R8, R15, R20, RZ ;  /* 0x000000140f087225 */ /* 0x000fc800078e00ff */
[----:B------:R-:W-:-:S04]  /*0c90*/  IMAD.WIDE.U32 R10, P0, R13, R21, R8 ;  /* 0x000000150d0a7225 */ /* 0x000fc80007800008 */
[----:B------:R-:W-:-:S04]  /*0ca0*/  IMAD.WIDE.U32 R8, R13, R20, RZ ;  /* 0x000000140d087225 */ /* 0x000fc800078e00ff */
[----:B------:R-:W-:Y:S01]  /*0cb0*/  IMAD.X R13, RZ, RZ, RZ, P0 ;  /* 0x000000ffff0d7224 */ /* 0x000fe200000e06ff */
[----:B------:R-:W-:Y:S01]  /*0cc0*/  IADD3 RZ, P0, R9, R10, RZ ;  /* 0x0000000a09ff7210 */ /* 0x000fe20007f1e0ff */
[----:B------:R-:W-:-:S04]  /*0cd0*/  IMAD.MOV.U32 R12, RZ, RZ, R11 ;  /* 0x000000ffff0c7224 */ /* 0x000fc800078e000b */
[----:B------:R-:W-:-:S08]  /*0ce0*/  IMAD.WIDE.U32.X R8, R15, R21, R12, P0 ;  /* 0x000000150f087225 */ /* 0x000fd000000e040c */
.L_x_10:
[----:B------:R-:W0:Y:S01]  /*0cf0*/  LDC.64 R20, c[0x0][0x640] ;  /* 0x00019000ff147b82 */ /* 0x000e220000000a00 */
[--C-:B------:R-:W-:Y:S01]  /*0d00*/  SHF.R.U64 R28, R8, R0, R9.reuse ;  /* 0x00000000081c7219 */ /* 0x100fe20000001209 */
[----:B------:R-:W-:Y:S01]  /*0d10*/  IMAD R30, R7, R24, R4 ;  /* 0x00000018071e7224 */ /* 0x000fe200078e0204 */
[----:B------:R-:W-:Y:S01]  /*0d20*/  SHF.R.U32.HI R0, RZ, R0, R9 ;  /* 0x00000000ff007219 */ /* 0x000fe20000011609 */
[----:B------:R-:W-:Y:S01]  /*0d30*/  IMAD.MOV.U32 R25, RZ, RZ, 0x1 ;  /* 0x00000001ff197424 */ /* 0x000fe200078e00ff */
[----:B------:R-:W-:-:S03]  /*0d40*/  IADD3 R5, P0, RZ, -R28, RZ ;  /* 0x8000001cff057210 */ /* 0x000fc60007f1e0ff */
[----:B------:R-:W1:Y:S02]  /*0d50*/  LDC R6, c[0x0][0x618] ;  /* 0x00018600ff067b82 */ /* 0x000e640000000800 */
[----:B------:R-:W-:-:S04]  /*0d60*/  IMAD.X R9, RZ, RZ, ~R0, P0 ;  /* 0x000000ffff097224 */ /* 0x000fc800000e0e00 */
[-C--:B------:R-:W-:Y:S02]  /*0d70*/  IMAD R0, R9, R26.reuse, RZ ;  /* 0x0000001a09007224 */ /* 0x080fe400078e02ff */
[----:B------:R-:W2:Y:S01]  /*0d80*/  LDC R11, c[0x0][0x608] ;  /* 0x00018200ff0b7b82 */ /* 0x000ea20000000800 */
[----:B------:R-:W-:-:S04]  /*0d90*/  IMAD.WIDE.U32 R8, R5, R26, R16 ;  /* 0x0000001a05087225 */ /* 0x000fc800078e0010 */
[----:B------:R-:W-:-:S03]  /*0da0*/  IMAD R5, R5, R27, R0 ;  /* 0x0000001b05057224 */ /* 0x000fc600078e0200 */
[----:B------:R-:W3:Y:S01]  /*0db0*/  LDC R12, c[0x0][0x658] ;  /* 0x00019600ff0c7b82 */ /* 0x000ee20000000800 */
[----:B0-----:R-:W-:Y:S01]  /*0dc0*/  ISETP.NE.U32.AND P0, PT, R20, RZ, PT ;  /* 0x000000ff1400720c */ /* 0x001fe20003f05070 */
[----:B------:R-:W-:Y:S02]  /*0dd0*/  IMAD.IADD R5, R9, 0x1, R5 ;  /* 0x0000000109057824 */ /* 0x000fe400078e0205 */
[----:B------:R-:W-:Y:S01]  /*0de0*/  IMAD.MOV.U32 R9, RZ, RZ, -0x1 ;  /* 0xffffffffff097424 */ /* 0x000fe200078e00ff */
[----:B------:R-:W-:-:S03]  /*0df0*/  ISETP.NE.AND.EX P0, PT, R21, RZ, PT, P0 ;  /* 0x000000ff1500720c */ /* 0x000fc60003f05300 */
[----:B------:R-:W0:Y:S01]  /*0e00*/  LDC R15, c[0x0][0x600] ;  /* 0x00018000ff0f7b82 */ /* 0x000e220000000800 */
[-CC-:B-1----:R-:W-:Y:S02]  /*0e10*/  SHF.R.U64 R13, R8, R6.reuse, R5.reuse ;  /* 0x00000006080d7219 */ /* 0x182fe40000001205 */
[----:B------:R-:W-:-:S05]  /*0e20*/  SHF.R.U32.HI R0, RZ, R6, R5 ;  /* 0x00000006ff007219 */ /* 0x000fca0000011605 */
[----:B------:R-:W1:Y:S01]  /*0e30*/  LDC R14, c[0x0][0x648] ;  /* 0x00019200ff0e7b82 */ /* 0x000e620000000800 */
[-CC-:B--2---:R-:W-:Y:S02]  /*0e40*/  SHF.R.U64 R27, R13, R11.reuse, R0.reuse ;  /* 0x0000000b0d1b7219 */ /* 0x184fe40000001200 */
[----:B------:R-:W-:-:S05]  /*0e50*/  SHF.R.U32.HI R5, RZ, R11, R0 ;  /* 0x0000000bff057219 */ /* 0x000fca0000011600 */
[----:B------:R-:W2:Y:S01]  /*0e60*/  LDC R22, c[0x0][0x638] ;  /* 0x00018e00ff167b82 */ /* 0x000ea20000000800 */
[-CC-:B---3--:R-:W-:Y:S02]  /*0e70*/  SHF.R.U64 R24, R27, R12.reuse, R5.reuse ;  /* 0x0000000c1b187219 */ /* 0x188fe40000001205 */
[-C--:B------:R-:W-:Y:S02]  /*0e80*/  SHF.L.U32 R0, R9, R12.reuse, RZ ;  /* 0x0000000c09007219 */ /* 0x080fe400000006ff */
[----:B------:R-:W-:Y:S01]  /*0e90*/  SHF.R.U32.HI R5, RZ, R12, R5 ;  /* 0x0000000cff057219 */ /* 0x000fe20000011605 */
[----:B------:R-:W-:Y:S01]  /*0ea0*/  IMAD.MOV.U32 R4, RZ, RZ, R24 ;  /* 0x000000ffff047224 */ /* 0x000fe200078e0018 */
[----:B------:R-:W-:Y:S01]  /*0eb0*/  LOP3.LUT R10, RZ, R0, RZ, 0x33, !PT ;  /* 0x00000000ff0a7212 */ /* 0x000fe200078e33ff */
[----:B------:R-:W3:Y:S01]  /*0ec0*/  LDC R26, c[0x0][0x610] ;  /* 0x00018400ff1a7b82 */ /* 0x000ee20000000800 */
[----:B------:R-:W-:Y:S05]  /*0ed0*/  @!P0 BRA `(.L_x_11) ;  /* 0x0000000000288947 */ /* 0x000fea0003800000 */
[----:B------:R-:W4:Y:S02]  /*0ee0*/  LDC R9, c[0x0][0x64c] ;  /* 0x00019300ff097b82 */ /* 0x000f240000000800 */
[----:B----4-:R-:W-:-:S05]  /*0ef0*/  IADD3 R9, P0, R24, R9, RZ ;  /* 0x0000000918097210 */ /* 0x010fca0007f1e0ff */
        /* <DEDUP_REMOVED lines=8> */
.L_x_11:
[----:B-1----:R-:W-:Y:S01]  /*0f80*/  SHF.R.U64 R4, R4, R14, R5 ;  /* 0x0000000e04047219 */ /* 0x002fe20000001205 */
[----:B0-----:R-:W-:Y:S01]  /*0f90*/  VIADD R6, R15, 0xffffffff ;  /* 0xffffffff0f067836 */ /* 0x001fe20000000000 */
[----:B------:R-:W-:Y:S02]  /*0fa0*/  SHF.L.U32 R0, R25, R12, RZ ;  /* 0x0000000c19007219 */ /* 0x000fe400000006ff */
[----:B------:R-:W-:Y:S01]  /*0fb0*/  LOP3.LUT R5, R27, R10, RZ, 0xc0, !PT ;  /* 0x0000000a1b057212 */ /* 0x000fe200078ec0ff */
[----:B------:R-:W-:Y:S01]  /*0fc0*/  IMAD.MOV R7, RZ, RZ, -R4 ;  /* 0x000000ffff077224 */ /* 0x000fe200078e0a04 */
[----:B------:R-:W-:Y:S02]  /*0fd0*/  SEL R3, R3, R30, !P1 ;  /* 0x0000001e03037207 */ /* 0x000fe40004800000 */
[----:B------:R-:W-:Y:S01]  /*0fe0*/  LOP3.LUT R6, R13, R6, RZ, 0xc0, !PT ;  /* 0x000000060d067212 */ /* 0x000fe200078ec0ff */
[----:B------:R-:W-:Y:S02]  /*0ff0*/  IMAD R4, R0, R4, R5 ;  /* 0x0000000400047224 */ /* 0x000fe400078e0205 */
[----:B--2---:R-:W-:-:S02]  /*1000*/  IMAD R0, R7, R22, R24 ;  /* 0x0000001607007224 */ /* 0x004fc400078e0218 */
[----:B---3--:R-:W-:Y:S02]  /*1010*/  IMAD R3, R4, R26, R3 ;  /* 0x0000001a04037224 */ /* 0x008fe400078e0203 */
[----:B------:R-:W-:Y:S02]  /*1020*/  IMAD R154, R0, R15, R6 ;  /* 0x0000000f009a7224 */ /* 0x000fe400078e0206 */
[----:B------:R-:W-:Y:S02]  /*1030*/  IMAD.MOV.U32 R4, RZ, RZ, 0x1 ;  /* 0x00000001ff047424 */ /* 0x000fe400078e00ff */
[----:B------:R-:W-:Y:S01]  /*1040*/  IMAD.MOV.U32 R22, RZ, RZ, R28 ;  /* 0x000000ffff167224 */ /* 0x000fe200078e001c */
[----:B------:R-:W-:Y:S02]  /*1050*/  SEL R153, R154, R3, !P1 ;  /* 0x000000039a997207 */ /* 0x000fe40004800000 */
[----:B------:R-:W-:Y:S02]  /*1060*/  PRMT R0, R4, 0x7610, R0 ;  /* 0x0000761004007816 */ /* 0x000fe40000000000 */
[----:B------:R-:W-:-:S07]  /*1070*/  SEL R154, R3, R154, !P1 ;  /* 0x0000009a039a7207 */ /* 0x000fce0004800000 */
.L_x_9:
[----:B------:R-:W-:-:S08]  /*1080*/  NOP ;  /* 0x0000000000007918 */ /* 0x000fd00000000000 */
[----:B------:R-:W0:Y:S02]  /*1090*/  USETMAXREG.TRY_ALLOC.CTAPOOL UP0, 0xe8 ;  /* 0x000000e8000079c8 */ /* 0x000e240008000600 */
[----:B0-----:R-:W-:-:S13]  /*10a0*/  PLOP3.LUT P0, PT, PT, PT, UP0, 0x80, 0x0 ;  /* 0x000000000000781c */ /* 0x001fda0003f0f008 */
[----:B------:R-:W-:Y:S05]  /*10b0*/  @!P0 BRA `(.L_x_9) ;  /* 0xfffffffc00f08947 */ /* 0x000fea000383ffff */
[----:B------:R-:W-:Y:S01]  /*10c0*/  ULDC.64 UR4, c[0x0][0x598] ;  /* 0x0001660000047ab9 */ /* 0x000fe20000000a00 */
[----:B------:R-:W-:Y:S01]  /*10d0*/  ULDC.64 UR36, c[0x0][0x208] ;  /* 0x0000820000247ab9 */ /* 0x000fe20000000a00 */
[----:B------:R-:W-:-:S04]  /*10e0*/  ISETP.NE.U32.AND P0, PT, RZ, UR4, PT ;  /* 0x00000004ff007c0c */ /* 0x000fc8000bf05070 */
[----:B------:R-:W-:-:S13]  /*10f0*/  ISETP.NE.AND.EX P0, PT, RZ, UR5, PT, P0 ;  /* 0x00000005ff007c0c */ /* 0x000fda000bf05300 */
[----:B------:R-:W-:Y:S05]  /*1100*/  @!P0 BRA `(.L_x_12) ;  /* 0x00000000001c8947 */ /* 0x000fea0003800000 */
[----:B------:R-:W0:Y:S02]  /*1110*/  LDC.64 R4, c[0x0][0x598] ;  /* 0x00016600ff047b82 */ /* 0x000e240000000a00 */
[----:B0-----:R-:W2:Y:S02]  /*1120*/  LDG.E.64 R4, desc[UR36][R4.64] ;  /* 0x0000002404047981 */ /* 0x001ea4000c1e1b00 */
[----:B--2---:R-:W-:-:S04]  /*1130*/  ISETP.NE.U32.AND P0, PT, R4, RZ, PT ;  /* 0x000000ff0400720c */ /* 0x004fc80003f05070 */
[----:B------:R-:W-:-:S13]  /*1140*/  ISETP.NE.AND.EX P0, PT, R5, RZ, PT, P0 ;  /* 0x000000ff0500720c */ /* 0x000fda0003f05300 */
[----:B------:R-:W-:Y:S05]  /*1150*/  @!P0 BRA `(.L_x_12) ;  /* 0x0000000000088947 */ /* 0x000fea0003800000 */
[----:B------:R0:W5:Y:S01]  /*1160*/  LD.E R155, desc[UR36][R4.64] ;  /* 0x00000024049b7980 */ /* 0x000162000c101900 */
[----:B------:R-:W-:Y:S05]  /*1170*/  BRA `(.L_x_13) ;  /* 0x0000000000247947 */ /* 0x000fea0003800000 */
.L_x_12:
[----:B------:R-:W-:Y:S02]  /*1180*/  ULDC.64 UR4, c[0x0][0x588] ;  /* 0x0001620000047ab9 */ /* 0x000fe40000000a00 */
[----:B------:R-:W-:-:S04]  /*1190*/  ISETP.NE.U32.AND P0, PT, RZ, UR4, PT ;  /* 0x00000004ff007c0c */ /* 0x000fc8000bf05070 */
[----:B------:R-:W-:-:S13]  /*11a0*/  ISETP.NE.AND.EX P0, PT, RZ, UR5, PT, P0 ;  /* 0x00000005ff007c0c */ /* 0x000fda000bf05300 */
[----:B------:R-:W-:Y:S05]  /*11b0*/  @!P0 BRA `(.L_x_14) ;  /* 0x00000000000c8947 */ /* 0x000fea0003800000 */
[----:B------:R-:W0:Y:S02]  /*11c0*/  LDC.64 R4, c[0x0][0x588] ;  /* 0x00016200ff047b82 */ /* 0x000e240000000a00 */
[----:B0-----:R1:W5:Y:S01]  /*11d0*/  LDG.E R155, desc[UR36][R4.64] ;  /* 0x00000024049b7981 */ /* 0x001362000c1e1900 */
[----:B------:R-:W-:Y:S05]  /*11e0*/  BRA `(.L_x_13) ;  /* 0x0000000000087947 */ /* 0x000fea0003800000 */
.L_x_14:
[----:B------:R-:W-:Y:S02]  /*11f0*/  ULDC UR4, c[0x0][0x580] ;  /* 0x0001600000047ab9 */ /* 0x000fe40000000800 */
[----:B------:R-:W-:-:S07]  /*1200*/  IMAD.U32 R155, RZ, RZ, UR4 ;  /* 0x00000004ff9b7e24 */ /* 0x000fce000f8e00ff */
.L_x_13:
[----:B------:R-:W-:Y:S02]  /*1210*/  ULDC.64 UR4, c[0x0][0x5a0] ;  /* 0x0001680000047ab9 */ /* 0x000fe40000000a00 */
[----:B------:R-:W-:-:S04]  /*1220*/  ISETP.NE.U32.AND P0, PT, RZ, UR4, PT ;  /* 0x00000004ff007c0c */ /* 0x000fc8000bf05070 */
[----:B------:R-:W-:-:S13]  /*1230*/  ISETP.NE.AND.EX P0, PT, RZ, UR5, PT, P0 ;  /* 0x00000005ff007c0c */ /* 0x000fda000bf05300 */
[----:B------:R-:W-:Y:S05]  /*1240*/  @!P0 BRA `(.L_x_15) ;  /* 0x00000000001c8947 */ /* 0x000fea0003800000 */
[----:B01----:R-:W0:Y:S02]  /*1250*/  LDC.64 R4, c[0x0][0x5a0] ;  /* 0x00016800ff047b82 */ /* 0x003e240000000a00 */
[----:B0-----:R-:W2:Y:S02]  /*1260*/  LDG.E.64 R4, desc[UR36][R4.64] ;  /* 0x0000002404047981 */ /* 0x001ea4000c1e1b00 */
[----:B--2---:R-:W-:-:S04]  /*1270*/  ISETP.NE.U32.AND P0, PT, R4, RZ, PT ;  /* 0x000000ff0400720c */ /* 0x004fc80003f05070 */
[----:B------:R-:W-:-:S13]  /*1280*/  ISETP.NE.AND.EX P0, PT, R5, RZ, PT, P0 ;  /* 0x000000ff0500720c */ /* 0x000fda0003f05300 */
[----:B------:R-:W-:Y:S05]  /*1290*/  @!P0 BRA `(.L_x_15) ;  /* 0x0000000000088947 */ /* 0x000fea0003800000 */
[----:B------:R0:W5:Y:S01]  /*12a0*/  LD.E R156, desc[UR36][R4.64] ;  /* 0x00000024049c7980 */ /* 0x000162000c101900 */
[----:B------:R-:W-:Y:S05]  /*12b0*/  BRA `(.L_x_16) ;  /* 0x0000000000247947 */ /* 0x000fea0003800000 */
.L_x_15:
[----:B------:R-:W-:Y:S02]  /*12c0*/  ULDC.64 UR4, c[0x0][0x590] ;  /* 0x0001640000047ab9 */ /* 0x000fe40000000a00 */
[----:B------:R-:W-:-:S04]  /*12d0*/  ISETP.NE.U32.AND P0, PT, RZ, UR4, PT ;  /* 0x00000004ff007c0c */ /* 0x000fc8000bf05070 */
[----:B------:R-:W-:-:S13]  /*12e0*/  ISETP.NE.AND.EX P0, PT, RZ, UR5, PT, P0 ;  /* 0x00000005ff007c0c */ /* 0x000fda000bf05300 */
[----:B------:R-:W-:Y:S05]  /*12f0*/  @!P0 BRA `(.L_x_17) ;  /* 0x00000000000c8947 */ /* 0x000fea0003800000 */
[----:B------:R-:W2:Y:S02]  /*1300*/  LDC.64 R156, c[0x0][0x590] ;  /* 0x00016400ff9c7b82 */ /* 0x000ea40000000a00 */
[----:B--2---:R2:W5:Y:S01]  /*1310*/  LDG.E R156, desc[UR36][R156.64] ;  /* 0x000000249c9c7981 */ /* 0x004562000c1e1900 */
[----:B------:R-:W-:Y:S05]  /*1320*/  BRA `(.L_x_16) ;  /* 0x0000000000087947 */ /* 0x000fea0003800000 */
.L_x_17:
[----:B------:R-:W-:Y:S02]  /*1330*/  ULDC UR4, c[0x0][0x584] ;  /* 0x0001610000047ab9 */ /* 0x000fe40000000800 */
[----:B------:R-:W-:-:S07]  /*1340*/  IMAD.U32 R156, RZ, RZ, UR4 ;  /* 0x00000004ff9c7e24 */ /* 0x000fce000f8e00ff */
.L_x_16:
[----:B------:R-:W-:-:S13]  /*1350*/  LOP3.LUT P0, RZ, R0, 0xff, RZ, 0xc0, !PT ;  /* 0x000000ff00ff7812 */ /* 0x000fda000780c0ff */
[----:B------:R-:W-:Y:S05]  /*1360*/  @!P0 EXIT ;  /* 0x000000000000894d */ /* 0x000fea0003800000 */
[----:B------:R-:W-:Y:S01]  /*1370*/  ULDC UR4, c[0x0][0x28c] ;  /* 0x0000a30000047ab9 */ /* 0x000fe20000000800 */
[----:B------:R-:W-:Y:S01]  /*1380*/  UMOV UR38, URZ ;  /* 0x0000003f00267c82 */ /* 0x000fe20008000000 */
[----:B------:R-:W-:Y:S01]  /*1390*/  UIADD3 UR4, UR4, 0x1f, URZ ;  /* 0x0000001f04047890 */ /* 0x000fe2000fffe03f */
[----:B------:R-:W-:-:S03]  /*13a0*/  UMOV UR39, URZ ;  /* 0x0000003f00277c82 */ /* 0x000fc60008000000 */
[----:B------:R-:W-:-:S04]  /*13b0*/  USHF.R.S32.HI UR5, URZ, 0x1f, UR4 ;  /* 0x0000001f3f057899 */ /* 0x000fc80008011404 */
[----:B------:R-:W-:-:S04]  /*13c0*/  ULEA.HI UR5, UR5, UR4, URZ, 0x5 ;  /* 0x0000000405057291 */ /* 0x000fc8000f8f283f */
[----:B------:R-:W-:-:S12]  /*13d0*/  USHF.R.S32.HI UR40, URZ, 0x5, UR5 ;  /* 0x000000053f287899 */ /* 0x000fd80008011405 */
.L_x_297:
[----:B------:R-:W-:Y:S01]  /*13e0*/  LOP3.LUT R0, R18, 0x80, RZ, 0xc0, !PT ;  /* 0x0000008012007812 */ /* 0x000fe200078ec0ff */
[----:B------:R-:W3:Y:S01]  /*13f0*/  S2UR UR7, SR_CgaCtaId ;  /* 0x00000000000779c3 */ /* 0x000ee20000008800 */
[----:B------:R-:W-:Y:S02]  /*1400*/  UMOV UR6, 0x400 ;  /* 0x0000040000067882 */ /* 0x000fe40000000000 */
[----:B------:R-:W-:-:S06]  /*1410*/  SHF.R.U32.HI R0, RZ, 0x7, R0 ;  /* 0x00000007ff007819 */ /* 0x000fcc0000011600 */
[----:B----4-:R-:W4:Y:S01]  /*1420*/  SHFL.IDX PT, R0, R0, RZ, 0x1f ;  /* 0x00001fff00007589 */ /* 0x010f2200000e0000 */
[----:B---3--:R-:W-:Y:S01]  /*1430*/  ULEA UR6, UR7, UR6, 0x18 ;  /* 0x0000000607067291 */ /* 0x008fe2000f8ec03f */
[----:B----4-:R-:W-:-:S13]  /*1440*/  R2UR UR4, R0 ;  /* 0x00000000000472ca */ /* 0x010fda00000e0000 */
[----:B------:R-:W-:-:S04]  /*1450*/  ULEA.HI UR5, UR4, UR4, URZ, 0x1 ;  /* 0x0000000404057291 */ /* 0x000fc8000f8f083f */
[----:B------:R-:W-:-:S04]  /*1460*/  ULOP3.LUT UR5, UR5, 0x1ffffe, URZ, 0xc0, !UPT ;  /* 0x001ffffe05057892 */ /* 0x000fc8000f8ec03f */
[----:B------:R-:W-:-:S03]  /*1470*/  UIADD3 UR5, UR4, -UR5, URZ ;  /* 0x8000000504057290 */ /* 0x000fc6000fffe03f */
[----:B------:R-:W-:Y:S01]  /*1480*/  ULDC UR4, c[0x0][0x28c] ;  /* 0x0000a30000047ab9 */ /* 0x000fe20000000800 */
[----:B------:R-:W-:Y:S01]  /*1490*/  ULEA UR5, UR5, UR6, 0xb ;  /* 0x0000000605057291 */ /* 0x000fe2000f8e583f */
[----:B------:R-:W-:-:S03]  /*14a0*/  ISETP.LT.AND P0, PT, RZ, UR4, PT ;  /* 0x00000004ff007c0c */ /* 0x000fc6000bf01270 */
[----:B------:R-:W-:-:S04]  /*14b0*/  UIADD3 UR5, UR5, 0x200, URZ ;  /* 0x0000020005057890 */ /* 0x000fc8000fffe03f */
[----:B------:R-:W-:-:S04]  /*14c0*/  USHF.R.U32.HI UR5, URZ, 0x4, UR5 ;  /* 0x000000043f057899 */ /* 0x000fc80008011605 */
[----:B------:R-:W-:-:S04]  /*14d0*/  ULOP3.LUT UR5, UR5, 0x3fff, URZ, 0xc0, !UPT ;  /* 0x00003fff05057892 */ /* 0x000fc8000f8ec03f */
[----:B------:R-:W-:Y:S01]  /*14e0*/  ULOP3.LUT UR41, UR5, 0x10000, URZ, 0xfc, !UPT ;  /* 0x0001000005297892 */ /* 0x000fe2000f8efc3f */
[----:B01----:R-:W-:Y:S11]  /*14f0*/  @P0 BRA `(.L_x_18) ;  /* 0x0000000000400947 */ /* 0x003ff60003800000 */
[----:B------:R-:W-:Y:S01]  /*1500*/  MOV R0, 0x0 ;  /* 0x0000000000007802 */ /* 0x000fe20000000f00 */
[----:B------:R-:W-:Y:S01]  /*1510*/  ULDC.64 UR4, c[0x4][0x68] ;  /* 0x01001a0000047ab9 */ /* 0x000fe20000000a00 */
[----:B------:R-:W-:Y:S01]  /*1520*/  ULDC.64 UR6, c[0x4][0x8] ;  /* 0x0100020000067ab9 */ /* 0x000fe20000000a00 */
[----:B01----:R-:W-:Y:S01]  /*1530*/  IMAD.U32 R4, RZ, RZ, UR4 ;  /* 0x00000004ff047e24 */ /* 0x003fe2000f8e00ff */
[----:B------:R0:W1:Y:S01]  /*1540*/  LDC.64 R14, c[0x4][R0] ;  /* 0x01000000000e7b82 */ /* 0x0000620000000a00 */
[----:B------:R-:W-:Y:S01]  /*1550*/  IMAD.U32 R5, RZ, RZ, UR5 ;  /* 0x00000005ff057e24 */ /* 0x000fe2000f8e00ff */
[----:B------:R-:W-:Y:S01]  /*1560*/  ULDC.64 UR4, c[0x4][0x70] ;  /* 0x01001c0000047ab9 */ /* 0x000fe20000000a00 */
[----:B------:R-:W-:Y:S02]  /*1570*/  IMAD.U32 R10, RZ, RZ, UR6 ;  /* 0x00000006ff0a7e24 */ /* 0x000fe4000f8e00ff */
[----:B------:R-:W-:Y:S02]  /*1580*/  IMAD.U32 R6, RZ, RZ, UR4 ;  /* 0x00000004ff067e24 */ /* 0x000fe4000f8e00ff */
[----:B------:R-:W-:-:S02]  /*1590*/  IMAD.U32 R7, RZ, RZ, UR5 ;  /* 0x00000005ff077e24 */ /* 0x000fc4000f8e00ff */
[----:B------:R-:W-:Y:S02]  /*15a0*/  IMAD.U32 R11, RZ, RZ, UR7 ;  /* 0x00000007ff0b7e24 */ /* 0x000fe4000f8e00ff */
[----:B------:R-:W-:Y:S02]  /*15b0*/  IMAD.MOV.U32 R8, RZ, RZ, 0x1e1 ;  /* 0x000001e1ff087424 */ /* 0x000fe400078e00ff */
[----:B------:R-:W-:Y:S02]  /*15c0*/  IMAD.MOV.U32 R12, RZ, RZ, 0x1 ;  /* 0x00000001ff0c7424 */ /* 0x000fe400078e00ff */
[----:B0-----:R-:W-:-:S07]  /*15d0*/  IMAD.MOV.U32 R13, RZ, RZ, RZ ;  /* 0x000000ffff0d7224 */ /* 0x001fce00078e00ff */
[----:B------:R-:W-:-:S07]  /*15e0*/  LEPC R20, `(.L_x_18) ;  /* 0x000000001014794e */ /* 0x000fce0000000000 */
[----:B-12--5:R-:W-:Y:S05]  /*15f0*/  CALL.ABS.NOINC R14 ;  /* 0x000000000e007343 */ /* 0x026fea0003c00000 */
.L_x_18:
[----:B------:R-:W-:-:S04]  /*1600*/  LOP3.LUT R0, R19, 0x1, RZ, 0xfc, !PT ;  /* 0x0000000113007812 */ /* 0x000fc800078efcff */
[----:B------:R-:W-:-:S13]  /*1610*/  ISETP.NE.AND P0, PT, R0, 0x3, PT ;  /* 0x000000030000780c */ /* 0x000fda0003f05270 */
[----:B------:R-:W-:Y:S05]  /*1620*/  @!P0 BRA `(.L_x_19) ;  /* 0x0000000000048947 */ /* 0x000fea0003800000 */
[----:B------:R-:W-:Y:S01]  /*1630*/  BPT.TRAP 0x1 ;  /* 0x000000040000795c */ /* 0x000fe20000300000 */
.L_x_19:
[----:B------:R-:W3:Y:S01]  /*1640*/  S2UR UR5, SR_CgaCtaId ;  /* 0x00000000000579c3 */ /* 0x000ee20000008800 */
[----:B------:R-:W-:Y:S01]  /*1650*/  UMOV UR4, 0x400 ;  /* 0x0000040000047882 */ /* 0x000fe20000000000 */
[----:B------:R-:W-:Y:S02]  /*1660*/  IMAD.U32 R0, RZ, RZ, UR38 ;  /* 0x00000026ff007e24 */ /* 0x000fe4000f8e00ff */
[----:B------:R-:W-:-:S03]  /*1670*/  IMAD.U32 R3, RZ, RZ, UR39 ;  /* 0x00000027ff037e24 */ /* 0x000fc6000f8e00ff */
[----:B------:R-:W-:Y:S01]  /*1680*/  SHF.L.U32 R0, R0, 0x1f, RZ ;  /* 0x0000001f00007819 */ /* 0x000fe200000006ff */
[----:B---3--:R-:W-:-:S06]  /*1690*/  ULEA UR4, UR5, UR4, 0x18 ;  /* 0x0000000405047291 */ /* 0x008fcc000f8ec03f */
[----:B------:R-:W-:-:S04]  /*16a0*/  IMAD.U32 R6, RZ, RZ, UR4 ;  /* 0x00000004ff067e24 */ /* 0x000fc8000f8e00ff */
[----:B------:R-:W-:-:S04]  /*16b0*/  IMAD R3, R3, 0x8, R6 ;  /* 0x0000000803037824 */ /* 0x000fc800078e0206 */
[----:B------:R3:W4:Y:S01]  /*16c0*/  SYNCS.PHASECHK.TRANS64.TRYWAIT P1, [R3+URZ], R0 ;  /* 0x00000000030075a7 */ /* 0x000722000802017f */
[----:B------:R-:W-:Y:S05]  /*16d0*/  @!P0 BRA `(.L_x_20) ;  /* 0x0000000000048947 */ /* 0x000fea0003800000 */
[----:B------:R-:W-:Y:S01]  /*16e0*/  BPT.TRAP 0x1 ;  /* 0x000000040000795c */ /* 0x000fe20000300000 */
.L_x_20:
[----:B----4-:R-:W-:Y:S05]  /*16f0*/  @P1 BRA `(.L_x_21) ;  /* 0x0000000000081947 */ /* 0x010fea0003800000 */
[----:B------:R-:W4:Y:S02]  /*1700*/  SYNCS.PHASECHK.TRANS64.TRYWAIT P1, [R3+URZ], R0 ;  /* 0x00000000030075a7 */ /* 0x000f24000802017f */
[----:B----4-:R-:W-:Y:S05]  /*1710*/  @!P1 BRA `(.L_x_22) ;  /* 0x0000009000489947 */ /* 0x010fea0003800000 */
.L_x_21:
[----:B------:R-:W-:-:S04]  /*1720*/  UISETP.LT.AND UP0, UPT, UR40, 0x1, UPT ;  /* 0x000000012800788c */ /* 0x000fc8000bf01270 */
[----:B------:R-:W-:-:S06]  /*1730*/  USEL UR4, UR40, 0x1, UP0 ;  /* 0x0000000128047887 */ /* 0x000fcc0008000000 */
[----:B---34-:R-:W-:Y:S01]  /*1740*/  IMAD.U32 R0, RZ, RZ, UR4 ;  /* 0x00000004ff007e24 */ /* 0x018fe2000f8e00ff */
[----:B------:R-:W-:Y:S05]  /*1750*/  WARPSYNC.ALL ;  /* 0x0000000000007948 */ /* 0x000fea0003800000 */
[----:B------:R-:W-:-:S04]  /*1760*/  IADD3 R0, -R0, UR40, RZ ;  /* 0x0000002800007c10 */ /* 0x000fc8000fffe1ff */
[----:B------:R-:W-:Y:S02]  /*1770*/  ISETP.GE.AND P1, PT, R0, 0x1, PT ;  /* 0x000000010000780c */ /* 0x000fe40003f26270 */
[----:B------:R-:W-:Y:S01]  /*1780*/  R2UR UR4, R6 ;  /* 0x00000000060472ca */ /* 0x000fe200000e0000 */
[----:B------:R-:W-:Y:S01]  /*1790*/  WARPGROUP.ARRIVE ;  /* 0x00000000000079c5 */ /* 0x000fe20000000000 */
[----:B------:R-:W-:Y:S01]  /*17a0*/  UMOV UR5, 0xc0000010 ;  /* 0xc000001000057882 */ /* 0x000fe20000000000 */
[----:B------:R-:W-:-:S10]  /*17b0*/  UMOV UR7, 0xc0000010 ;  /* 0xc000001000077882 */ /* 0x000fd40000000000 */
[----:B------:R-:W-:-:S04]  /*17c0*/  UIADD3 UR4, UR4, 0x24200, URZ ;  /* 0x0002420004047890 */ /* 0x000fc8000fffe03f */
[----:B------:R-:W-:-:S04]  /*17d0*/  USHF.R.U32.HI UR4, URZ, 0x4, UR4 ;  /* 0x000000043f047899 */ /* 0x000fc80008011604 */
[----:B------:R-:W-:-:S04]  /*17e0*/  ULOP3.LUT UR4, UR4, 0x3fff, URZ, 0xc0, !UPT ;  /* 0x00003fff04047892 */ /* 0x000fc8000f8ec03f */
[----:B------:R-:W-:Y:S02]  /*17f0*/  ULOP3.LUT UR9, UR4, 0x10000, URZ, 0xfc, !UPT ;  /* 0x0001000004097892 */ /* 0x000fe4000f8efc3f */
[----:B------:R-:W-:Y:S02]  /*1800*/  ULEA UR4, UR39, UR41, 0x9 ;  /* 0x0000002927047291 */ /* 0x000fe4000f8e483f */
[----:B------:R-:W-:-:S09]  /*1810*/  ULEA UR6, UR39, UR9, 0x8 ;  /* 0x0000000927067291 */ /* 0x000fd2000f8e403f */
[----:B------:R-:W-:Y:S01]  /*1820*/  IGMMA.64x128x32.S8.S8 R88, gdesc[UR4], RZ, !UPT, gsb0 ;  /* 0x03600000045879f1 */ /* 0x000fe2000c0410ff */
[----:B------:R-:W-:Y:S01]  /*1830*/  UIADD3 UR4, UR4, 0x100, URZ ;  /* 0x0000010004047890 */ /* 0x000fe2000fffe03f */
[----:B------:R-:W-:Y:S01]  /*1840*/  UMOV UR5, 0xc0000010 ;  /* 0xc000001000057882 */ /* 0x000fe20000000000 */
[----:B------:R-:W-:Y:S02]  /*1850*/  WARPGROUP.DEPBAR.LE gsb0, 0x0 ;  /* 0x00008000000079c5 */ /* 0x000fe40000010000 */
[----:B------:R-:W-:-:S06]  /*1860*/  WARPGROUP.ARRIVE ;  /* 0x00000000000079c5 */ /* 0x000fcc0000000000 */
[----:B------:R-:W-:Y:S03]  /*1870*/  IGMMA.64x128x32.S8.S8 R24, gdesc[UR4], RZ, !UPT, gsb0 ;  /* 0x03600000041879f1 */ /* 0x000fe6000c0410ff */
[----:B------:R-:W-:Y:S02]  /*1880*/  WARPGROUP.DEPBAR.LE gsb0, 0x0 ;  /* 0x00008000000079c5 */ /* 0x000fe40000010000 */
[----:B------:R-:W-:Y:S05]  /*1890*/  @!P1 BRA `(.L_x_23) ;  /* 0x0000000000dc9947 */ /* 0x000fea0003800000 */
[----:B------:R-:W-:Y:S02]  /*18a0*/  UIADD3 UR4, UR39, 0x1, URZ ;  /* 0x0000000127047890 */ /* 0x000fe4000fffe03f */
[----:B------:R-:W-:Y:S02]  /*18b0*/  IMAD.U32 R3, RZ, RZ, UR39 ;  /* 0x00000027ff037e24 */ /* 0x000fe4000f8e00ff */
[----:B------:R-:W-:-:S04]  /*18c0*/  UISETP.NE.AND UP0, UPT, UR4, 0x12, UPT ;  /* 0x000000120400788c */ /* 0x000fc8000bf05270 */
[----:B------:R-:W-:Y:S02]  /*18d0*/  USEL UR5, URZ, 0x1, UP0 ;  /* 0x000000013f057887 */ /* 0x000fe40008000000 */
[----:B------:R-:W-:Y:S02]  /*18e0*/  USEL UR8, UR4, URZ, UP0 ;  /* 0x0000003f04087287 */ /* 0x000fe40008000000 */
[----:B------:R-:W-:-:S06]  /*18f0*/  ULOP3.LUT UR5, UR38, UR5, URZ, 0x3c, !UPT ;  /* 0x0000000526057292 */ /* 0x000fcc000f8e3c3f */
[----:B------:R-:W-:-:S07]  /*1900*/  IMAD.U32 R7, RZ, RZ, UR5 ;  /* 0x00000005ff077e24 */ /* 0x000fce000f8e00ff */
.L_x_30:
[----:B------:R-:W-:Y:S05]  /*1910*/  @!P0 BRA `(.L_x_24) ;  /* 0x0000000000048947 */ /* 0x000fea0003800000 */
[----:B------:R-:W-:Y:S01]  /*1920*/  BPT.TRAP 0x1 ;  /* 0x000000040000795c */ /* 0x000fe20000300000 */
.L_x_24:
[----:B------:R-:W3:Y:S01]  /*1930*/  S2UR UR5, SR_CgaCtaId ;  /* 0x00000000000579c3 */ /* 0x000ee20000008800 */
[----:B------:R-:W-:Y:S01]  /*1940*/  UMOV UR4, 0x400 ;  /* 0x0000040000047882 */ /* 0x000fe20000000000 */
[----:B01----:R-:W-:Y:S01]  /*1950*/  IMAD.U32 R5, RZ, RZ, UR8 ;  /* 0x00000008ff057e24 */ /* 0x003fe2000f8e00ff */
[----:B------:R-:W-:Y:S01]  /*1960*/  SHF.L.U32 R4, R7, 0x1f, RZ ;  /* 0x0000001f07047819 */ /* 0x000fe200000006ff */
[----:B---3--:R-:W-:-:S06]  /*1970*/  ULEA UR4, UR5, UR4, 0x18 ;  /* 0x0000000405047291 */ /* 0x008fcc000f8ec03f */
[----:B------:R-:W-:-:S04]  /*1980*/  IMAD.U32 R6, RZ, RZ, UR4 ;  /* 0x00000004ff067e24 */ /* 0x000fc8000f8e00ff */
[----:B------:R-:W-:-:S04]  /*1990*/  IMAD R5, R5, 0x8, R6 ;  /* 0x0000000805057824 */ /* 0x000fc800078e0206 */
[----:B------:R0:W1:Y:S01]  /*19a0*/  SYNCS.PHASECHK.TRANS64.TRYWAIT P1, [R5+URZ], R4 ;  /* 0x00000004050075a7 */ /* 0x000062000802017f */
[----:B------:R-:W-:Y:S05]  /*19b0*/  @!P0 BRA `(.L_x_25) ;  /* 0x0000000000048947 */ /* 0x000fea0003800000 */
[----:B------:R-:W-:Y:S01]  /*19c0*/  BPT.TRAP 0x1 ;  /* 0x000000040000795c */ /* 0x000fe20000300000 */
.L_x_25:
[----:B-1----:R-:W-:Y:S05]  /*19d0*/  @P1 BRA `(.L_x_26) ;  /* 0x0000000000081947 */ /* 0x002fea0003800000 */
[----:B------:R-:W1:Y:S02]  /*19e0*/  SYNCS.PHASECHK.TRANS64.TRYWAIT P1, [R5+URZ], R4 ;  /* 0x00000004050075a7 */ /* 0x000e64000802017f */
[----:B-1----:R-:W-:Y:S05]  /*19f0*/  @!P1 BRA `(.L_x_27) ;  /* 0x0000008c00a49947 */ /* 0x002fea0003800000 */
.L_x_26:
[----:B------:R-:W-:Y:S01]  /*1a00*/  ULEA UR4, UR8, UR41, 0x9 ;  /* 0x0000002908047291 */ /* 0x000fe2000f8e483f */
[----:B------:R-:W-:Y:S01]  /*1a10*/  WARPGROUP.ARRIVE ;  /* 0x00000000000079c5 */ /* 0x000fe20000000000 */
[----:B------:R-:W-:Y:S01]  /*1a20*/  ULEA UR6, UR8, UR9, 0x8 ;  /* 0x0000000908067291 */ /* 0x000fe2000f8e403f */
[----:B------:R-:W-:Y:S01]  /*1a30*/  UMOV UR5, 0xc0000010 ;  /* 0xc000001000057882 */ /* 0x000fe20000000000 */
[----:B------:R-:W-:-:S07]  /*1a40*/  UMOV UR7, 0xc0000010 ;  /* 0xc000001000077882 */ /* 0x000fce0000000000 */
[----:B------:R-:W-:Y:S01]  /*1a50*/  IGMMA.64x128x32.S8.S8 R88, gdesc[UR4], R88, gsb0 ;  /* 0x03600000045879f1 */ /* 0x000fe20008041058 */
[----:B------:R-:W-:Y:S01]  /*1a60*/  UIADD3 UR4, UR4, 0x100, URZ ;  /* 0x0000010004047890 */ /* 0x000fe2000fffe03f */
[----:B------:R-:W-:Y:S01]  /*1a70*/  UMOV UR5, 0xc0000010 ;  /* 0xc000001000057882 */ /* 0x000fe20000000000 */
[----:B------:R-:W-:Y:S02]  /*1a80*/  WARPGROUP.DEPBAR.LE gsb0, 0x0 ;  /* 0x00008000000079c5 */ /* 0x000fe40000010000 */
[----:B------:R-:W-:-:S06]  /*1a90*/  WARPGROUP.ARRIVE ;  /* 0x00000000000079c5 */ /* 0x000fcc0000000000 */
[----:B------:R-:W-:Y:S03]  /*1aa0*/  IGMMA.64x128x32.S8.S8 R24, gdesc[UR4], R24, gsb0 ;  /* 0x03600000041879f1 */ /* 0x000fe60008041018 */
[----:B------:R-:W-:Y:S02]  /*1ab0*/  WARPGROUP.DEPBAR.LE gsb0, 0x0 ;  /* 0x00008000000079c5 */ /* 0x000fe40000010000 */
[----:B------:R-:W-:Y:S05]  /*1ac0*/  @!P0 BRA `(.L_x_28) ;  /* 0x0000000000048947 */ /* 0x000fea0003800000 */
[----:B------:R-:W-:Y:S01]  /*1ad0*/  BPT.TRAP 0x1 ;  /* 0x000000040000795c */ /* 0x000fe20000300000 */
.L_x_28:
[----:B------:R-:W-:-:S13]  /*1ae0*/  ISETP.NE.AND P1, PT, R23, RZ, PT ;  /* 0x000000ff1700720c */ /* 0x000fda0003f25270 */
[----:B01----:R-:W-:-:S04]  /*1af0*/  @P1 IMAD R4, R3, 0x8, R6 ;  /* 0x0000000803041824 */ /* 0x003fc800078e0206 */
[----:B------:R-:W-:-:S05]  /*1b00*/  @P1 VIADD R5, R4, 0x90 ;  /* 0x0000009004051836 */ /* 0x000fca0000000000 */
[----:B------:R-:W-:-:S04]  /*1b10*/  @P1 PRMT R5, R152, 0x654, R5 ;  /* 0x0000065498051816 */ /* 0x000fc80000000005 */
[----:B------:R0:W-:Y:S01]  /*1b20*/  @P1 SYNCS.ARRIVE.TRANS64.RED.A1T0 RZ, [R5+URZ], RZ ;  /* 0x000000ff05ff19a7 */ /* 0x0001e2000810043f */
[----:B------:R-:W-:-:S13]  /*1b30*/  ISETP.GT.U32.AND P1, PT, R19, 0x1, PT ;  /* 0x000000011300780c */ /* 0x000fda0003f24070 */
[----:B0-----:R-:W-:Y:S05]  /*1b40*/  @P1 BRA `(.L_x_29) ;  /* 0x0000000000041947 */ /* 0x001fea0003800000 */
[----:B------:R-:W-:Y:S01]  /*1b50*/  BPT.TRAP 0x1 ;  /* 0x000000040000795c */ /* 0x000fe20000300000 */
.L_x_29:
[----:B------:R-:W-:Y:S01]  /*1b60*/  UIADD3 UR8, UR8, 0x1, URZ ;  /* 0x0000000108087890 */ /* 0x000fe2000fffe03f */
[C---:B------:R-:W-:Y:S01]  /*1b70*/  ISETP.GT.AND P2, PT, R0.reuse, 0x1, PT ;  /* 0x000000010000780c */ /* 0x040fe20003f44270 */
[----:B------:R-:W-:Y:S02]  /*1b80*/  VIADD R3, R3, 0x1 ;  /* 0x0000000103037836 */ /* 0x000fe40000000000 */
[----:B------:R-:W-:Y:S01]  /*1b90*/  UISETP.NE.AND UP0, UPT, UR8, 0x12, UPT ;  /* 0x000000120800788c */ /* 0x000fe2000bf05270 */
[----:B------:R-:W-:Y:S02]  /*1ba0*/  VIADD R0, R0, 0xffffffff ;  /* 0xffffffff00007836 */ /* 0x000fe40000000000 */
[C---:B------:R-:W-:Y:S01]  /*1bb0*/  ISETP.NE.AND P1, PT, R3.reuse, 0x12, PT ;  /* 0x000000120300780c */ /* 0x040fe20003f25270 */
[----:B------:R-:W-:Y:S02]  /*1bc0*/  USEL UR4, URZ, 0x1, UP0 ;  /* 0x000000013f047887 */ /* 0x000fe40008000000 */
[----:B------:R-:W-:Y:S01]  /*1bd0*/  USEL UR8, UR8, URZ, UP0 ;  /* 0x0000003f08087287 */ /* 0x000fe20008000000 */
[----:B------:R-:W-:-:S03]  /*1be0*/  SEL R3, R3, RZ, P1 ;  /* 0x000000ff03037207 */ /* 0x000fc60000800000 */
[----:B------:R-:W-:Y:S01]  /*1bf0*/  LOP3.LUT R7, R7, UR4, RZ, 0x3c, !PT ;  /* 0x0000000407077c12 */ /* 0x000fe2000f8e3cff */
[----:B------:R-:W-:Y:S07]  /*1c00*/  @P2 BRA `(.L_x_30) ;  /* 0xfffffffc00402947 */ /* 0x000fee000383ffff */
.L_x_23:
[----:B------:R-:W3:Y:S02]  /*1c10*/  LDC R0, c[0x0][0x28c] ;  /* 0x0000a300ff007b82 */ /* 0x000ee40000000800 */
[----:B---3--:R-:W-:-:S13]  /*1c20*/  ISETP.GE.AND P1, PT, R0, 0x1, PT ;  /* 0x000000010000780c */ /* 0x008fda0003f26270 */
[----:B------:R-:W-:Y:S05]  /*1c30*/  @!P1 BRA `(.L_x_31) ;  /* 0x0000000000509947 */ /* 0x000fea0003800000 */
[----:B------:R-:W-:Y:S05]  /*1c40*/  @!P0 BRA `(.L_x_32) ;  /* 0x0000000000048947 */ /* 0x000fea0003800000 */
[----:B------:R-:W-:Y:S01]  /*1c50*/  BPT.TRAP 0x1 ;  /* 0x000000040000795c */ /* 0x000fe20000300000 */
.L_x_32:
[----:B------:R-:W-:Y:S01]  /*1c60*/  ISETP.NE.AND P0, PT, R23, RZ, PT ;  /* 0x000000ff1700720c */ /* 0x000fe20003f05270 */
[----:B------:R-:W-:Y:S01]  /*1c70*/  BSSY B0, `(.L_x_33) ;  /* 0x000000e000007945 */ /* 0x000fe20003800000 */
[----:B------:R-:W-:-:S11]  /*1c80*/  ISETP.GT.U32.AND P1, PT, R19, 0x1, PT ;  /* 0x000000011300780c */ /* 0x000fd60003f24070 */
[----:B------:R-:W-:Y:S05]  /*1c90*/  @!P0 BRA `(.L_x_34) ;  /* 0x00000000002c8947 */ /* 0x000fea0003800000 */
[----:B------:R-:W-:-:S04]  /*1ca0*/  UISETP.LT.AND UP0, UPT, UR40, 0x1, UPT ;  /* 0x000000012800788c */ /* 0x000fc8000bf01270 */
[----:B------:R-:W-:-:S04]  /*1cb0*/  USEL UR6, UR40, 0x1, UP0 ;  /* 0x0000000128067887 */ /* 0x000fc80008000000 */
[----:B------:R-:W-:-:S04]  /*1cc0*/  UIADD3 UR6, UR39, UR40, -UR6 ;  /* 0x0000002827067290 */ /* 0x000fc8000fffe806 */
[----:B------:R-:W-:-:S04]  /*1cd0*/  UIMAD.WIDE.U32 UR4, UR6, 0x38e38e39, URZ ;  /* 0x38e38e39060478a5 */ /* 0x000fc8000f8e003f */
[----:B------:R-:W-:-:S04]  /*1ce0*/  USHF.R.U32.HI UR4, URZ, 0x2, UR5 ;  /* 0x000000023f047899 */ /* 0x000fc80008011605 */
[----:B------:R-:W-:-:S06]  /*1cf0*/  UIMAD UR6, UR4, -0x12, UR6 ;  /* 0xffffffee040678a4 */ /* 0x000fcc000f8e0206 */
[----:B------:R-:W-:-:S04]  /*1d00*/  IMAD.U32 R3, RZ, RZ, UR6 ;  /* 0x00000006ff037e24 */ /* 0x000fc8000f8e00ff */
[----:B------:R-:W-:-:S04]  /*1d10*/  IMAD R0, R3, 0x8, R6 ;  /* 0x0000000803007824 */ /* 0x000fc800078e0206 */
[----:B------:R-:W-:-:S05]  /*1d20*/  VIADD R3, R0, 0x90 ;  /* 0x0000009000037836 */ /* 0x000fca0000000000 */
[----:B------:R-:W-:-:S04]  /*1d30*/  PRMT R3, R152, 0x654, R3 ;  /* 0x0000065498037816 */ /* 0x000fc80000000003 */
[----:B------:R3:W-:Y:S03]  /*1d40*/  SYNCS.ARRIVE.TRANS64.RED.A1T0 RZ, [R3+URZ], RZ ;  /* 0x000000ff03ff79a7 */ /* 0x0007e6000810043f */
.L_x_34:
[----:B------:R-:W-:Y:S05]  /*1d50*/  BSYNC B0 ;  /* 0x0000000000007941 */ /* 0x000fea0003800000 */
.L_x_33:
[----:B------:R-:W-:Y:S05]  /*1d60*/  @P1 BRA `(.L_x_31) ;  /* 0x0000000000041947 */ /* 0x000fea0003800000 */
[----:B------:R-:W-:Y:S01]  /*1d70*/  BPT.TRAP 0x1 ;  /* 0x000000040000795c */ /* 0x000fe20000300000 */
.L_x_31:
[----:B------:R-:W4:Y:S01]  /*1d80*/  LDC R6, c[0x0][0x288] ;  /* 0x0000a200ff067b82 */ /* 0x000f220000000800 */
[----:B------:R-:W-:Y:S01]  /*1d90*/  IMAD.SHL.U32 R9, R153, 0x80, RZ ;  /* 0x0000008099097824 */ /* 0x000fe200078e00ff */
[--C-:B------:R-:W-:Y:S01]  /*1da0*/  SHF.R.U32.HI R0, RZ, 0x2, R18.reuse ;  /* 0x00000002ff007819 */ /* 0x100fe20000011612 */
[----:B------:R-:W-:Y:S01]  /*1db0*/  UIADD3 UR39, UR40, UR39, URZ ;  /* 0x0000002728277290 */ /* 0x000fe2000fffe03f */
[----:B01----:R-:W-:Y:S01]  /*1dc0*/  SHF.R.U32.HI R5, RZ, 0x7, R18 ;  /* 0x00000007ff057819 */ /* 0x003fe20000011612 */
[----:B------:R-:W-:Y:S01]  /*1dd0*/  IMAD.SHL.U32 R11, R154, 0x100, RZ ;  /* 0x000001009a0b7824 */ /* 0x000fe200078e00ff */
[----:B------:R-:W-:Y:S01]  /*1de0*/  LOP3.LUT R4, R18, 0x60, RZ, 0xc0, !PT ;  /* 0x0000006012047812 */ /* 0x000fe200078ec0ff */
[----:B------:R-:W-:Y:S01]  /*1df0*/  UISETP.GT.U32.AND UP0, UPT, UR39, 0x11, UPT ;  /* 0x000000112700788c */ /* 0x000fe2000bf04070 */
[----:B---3--:R-:W-:Y:S01]  /*1e00*/  LOP3.LUT R3, R0, 0x7, RZ, 0xc0, !PT ;  /* 0x0000000700037812 */ /* 0x008fe200078ec0ff */
[----:B------:R-:W-:Y:S01]  /*1e10*/  IMAD.SHL.U32 R14, R18, 0x2, RZ ;  /* 0x00000002120e7824 */ /* 0x000fe200078e00ff */
[----:B------:R-:W-:Y:S01]  /*1e20*/  LOP3.LUT R0, R5, 0x1, RZ, 0xc0, !PT ;  /* 0x0000000105007812 */ /* 0x000fe200078ec0ff */
[----:B------:R-:W-:Y:S01]  /*1e30*/  ULDC UR7, c[0x0][0x284] ;  /* 0x0000a10000077ab9 */ /* 0x000fe20000000800 */
[----:B------:R-:W-:Y:S01]  /*1e40*/  SHF.R.U32.HI R8, RZ, 0x1, R4 ;  /* 0x00000001ff087819 */ /* 0x000fe20000011604 */
[----:B------:R-:W-:Y:S01]  /*1e50*/  UISETP.LT.U32.AND UP0, UPT, UR40, 0x12, UP0 ;  /* 0x000000122800788c */ /* 0x000fe20008701070 */
[----:B------:R-:W-:Y:S01]  /*1e60*/  SHF.R.S32.HI R162, RZ, 0x1f, R22 ;  /* 0x0000001fffa27819 */ /* 0x000fe20000011416 */
[----:B------:R-:W-:Y:S01]  /*1e70*/  UISETP.GE.U32.AND UP1, UPT, UR40, 0x12, UPT ;  /* 0x000000122800788c */ /* 0x000fe2000bf26070 */
[----:B------:R-:W-:Y:S01]  /*1e80*/  IMAD.SHL.U32 R10, R0, 0x40, RZ ;  /* 0x00000040000a7824 */ /* 0x000fe200078e00ff */
[----:B------:R-:W-:Y:S01]  /*1e90*/  IADD3 R5, RZ, -R8, -R3 ;  /* 0x80000008ff057210 */ /* 0x000fe20007ffe803 */
[----:B------:R-:W-:Y:S01]  /*1ea0*/  ULDC.64 UR8, c[0x0][0x5d0] ;  /* 0x0001740000087ab9 */ /* 0x000fe20000000a00 */
[C---:B------:R-:W-:Y:S01]  /*1eb0*/  LOP3.LUT R14, R9.reuse, 0x6, R14, 0xf8, !PT ;  /* 0x00000006090e7812 */ /* 0x040fe200078ef80e */
[----:B------:R-:W-:Y:S01]  /*1ec0*/  UIMAD.WIDE.U32 UR4, UR39, 0x38e38e39, URZ ;  /* 0x38e38e39270478a5 */ /* 0x000fe2000f8e003f */
[----:B------:R-:W-:Y:S01]  /*1ed0*/  LOP3.LUT R4, R18, 0x3, RZ, 0xc0, !PT ;  /* 0x0000000312047812 */ /* 0x000fe200078ec0ff */
[----:B------:R-:W-:Y:S01]  /*1ee0*/  USEL UR6, URZ, 0x1, !UP0 ;  /* 0x000000013f067887 */ /* 0x000fe2000c000000 */
[----:B------:R-:W-:Y:S01]  /*1ef0*/  IMAD R7, R162, UR8, RZ ;  /* 0x00000008a2077c24 */ /* 0x000fe2000f8e02ff */
[----:B----4-:R-:W-:Y:S01]  /*1f00*/  ISETP.GE.AND P0, PT, R9, R6, PT ;  /* 0x000000060900720c */ /* 0x010fe20003f06270 */
[----:B------:R-:W-:Y:S01]  /*1f10*/  IMAD R0, R0, -0x40, R5 ;  /* 0xffffffc000007824 */ /* 0x000fe200078e0205 */
[----:B------:R-:W-:Y:S01]  /*1f20*/  SHF.R.S32.HI R15, RZ, 0x1f, R14 ;  /* 0x0000001fff0f7819 */ /* 0x000fe2000001140e */
[----:B------:R-:W-:Y:S01]  /*1f30*/  USHF.R.U32.HI UR4, URZ, 0x2, UR5 ;  /* 0x000000023f047899 */ /* 0x000fe20008011605 */
[C---:B------:R-:W-:Y:S01]  /*1f40*/  ISETP.GE.OR P0, PT, R11.reuse, UR7, P0 ;  /* 0x000000070b007c0c */ /* 0x040fe20008706670 */
[----:B------:R-:W-:Y:S01]  /*1f50*/  ULOP3.LUT UR38, UR38, UR6, URZ, 0x3c, !UPT ;  /* 0x0000000626267292 */ /* 0x000fe2000f8e3c3f */
[----:B------:R-:W-:Y:S01]  /*1f60*/  LOP3.LUT R3, R10, 0x40, R3, 0xe2, !PT ;  /* 0x000000400a037812 */ /* 0x000fe200078ee203 */
[----:B------:R-:W-:Y:S01]  /*1f70*/  IMAD R10, R4, -0x2, R6 ;  /* 0xfffffffe040a7824 */ /* 0x000fe200078e0206 */
[----:B------:R-:W-:Y:S01]  /*1f80*/  UIMAD UR39, UR4, -0x12, UR39 ;  /* 0xffffffee042778a4 */ /* 0x000fe2000f8e0227 */
[----:B------:R-:W-:Y:S01]  /*1f90*/  IMAD.WIDE R4, R154, 0x100, RZ ;  /* 0x000001009a047825 */ /* 0x000fe200078e02ff */
[----:B------:R-:W-:Y:S01]  /*1fa0*/  @UP1 ULOP3.LUT UR38, UR38, 0x1, UR4, 0x78, !UPT ;  /* 0x0000000126261892 */ /* 0x000fe2000f8e7804 */
[----:B------:R-:W-:-:S02]  /*1fb0*/  IADD3 R0, -R11, UR7, R0 ;  /* 0x000000070b007c10 */ /* 0x000fc4000fffe100 */
[----:B------:R-:W-:Y:S01]  /*1fc0*/  IMAD R13, R22, UR9, R7 ;  /* 0x00000009160d7c24 */ /* 0x000fe2000f8e0207 */
[----:B------:R-:W-:Y:S01]  /*1fd0*/  LOP3.LUT R153, R4, R3, R8, 0xfe, !PT ;  /* 0x0000000304997212 */ /* 0x000fe200078efe08 */
[----:B------:R-:W-:-:S04]  /*1fe0*/  IMAD.WIDE.U32 R6, R22, UR8, R14 ;  /* 0x0000000816067c25 */ /* 0x000fc8000f8e000e */
[----:B------:R-:W-:Y:S02]  /*1ff0*/  IMAD.IADD R7, R7, 0x1, R13 ;  /* 0x0000000107077824 */ /* 0x000fe400078e020d */
[----:B------:R-:W-:Y:S02]  /*2000*/  IMAD.IADD R3, R10, 0x1, -R9 ;  /* 0x000000010a037824 */ /* 0x000fe400078e0a09 */
[----:B------:R-:W-:Y:S01]  /*2010*/  IMAD.MOV.U32 R154, RZ, RZ, -0x1 ;  /* 0xffffffffff9a7424 */ /* 0x000fe200078e00ff */
[----:B------:R-:W-:Y:S06]  /*2020*/  @P0 BRA `(.L_x_35) ;  /* 0x0000006000f40947 */ /* 0x000fec0003800000 */
[----:B------:R-:W0:Y:S01]  /*2030*/  LDC.64 R20, c[0x0][0x5c8] ;  /* 0x00017200ff147b82 */ /* 0x000e220000000a00 */
[----:B------:R-:W-:Y:S01]  /*2040*/  ULDC.64 UR4, c[0x0][0x5c0] ;  /* 0x0001700000047ab9 */ /* 0x000fe20000000a00 */
[----:B------:R-:W-:Y:S01]  /*2050*/  BSSY B0, `(.L_x_35) ;  /* 0x000063a000007945 */ /* 0x000fe20003800000 */
[-C--:B0-----:R-:W-:Y:S01]  /*2060*/  IMAD R8, R5, R20.reuse, RZ ;  /* 0x0000001405087224 */ /* 0x081fe200078e02ff */
[----:B------:R-:W-:Y:S01]  /*2070*/  SHF.L.U64.HI R13, R20, 0x3, R21 ;  /* 0x00000003140d7819 */ /* 0x000fe20000010215 */
[----:B------:R-:W-:-:S04]  /*2080*/  IMAD.WIDE.U32 R6, R153, R20, R6 ;  /* 0x0000001499067225 */ /* 0x000fc800078e0006 */
[----:B------:R-:W-:Y:S01]  /*2090*/  IMAD R9, R153, R21, R8 ;  /* 0x0000001599097224 */ /* 0x000fe200078e0208 */
[----:B------:R-:W-:Y:S01]  /*20a0*/  IADD3 R160, P0, R6, UR4, RZ ;  /* 0x0000000406a07c10 */ /* 0x000fe2000ff1e0ff */
[C---:B------:R-:W-:Y:S02]  /*20b0*/  IMAD.SHL.U32 R11, R20.reuse, 0x8, RZ ;  /* 0x00000008140b7824 */ /* 0x040fe400078e00ff */
[----:B------:R-:W-:Y:S01]  /*20c0*/  IMAD.IADD R9, R7, 0x1, R9 ;  /* 0x0000000107097824 */ /* 0x000fe200078e0209 */
[-C--:B------:R-:W-:Y:S02]  /*20d0*/  LEA R6, P2, R20, R160.reuse, 0x7 ;  /* 0x000000a014067211 */ /* 0x080fe400078438ff */
[----:B------:R-:W-:Y:S02]  /*20e0*/  IADD3 R8, P1, R11, R160, RZ ;  /* 0x000000a00b087210 */ /* 0x000fe40007f3e0ff */
[----:B------:R-:W-:Y:S02]  /*20f0*/  IADD3.X R161, R9, UR5, RZ, P0, !PT ;  /* 0x0000000509a17c10 */ /* 0x000fe400087fe4ff */
[----:B-----5:R-:W-:-:S02]  /*2100*/  ISETP.NE.AND P0, PT, R156, RZ, PT ;  /* 0x000000ff9c00720c */ /* 0x020fc40003f05270 */
[----:B------:R-:W-:Y:S01]  /*2110*/  LEA.HI.X R7, R20, R161, R21, 0x7, P2 ;  /* 0x000000a114077211 */ /* 0x000fe200010f3c15 */
[----:B------:R-:W-:Y:S01]  /*2120*/  IMAD.X R9, R13, 0x1, R161, P1 ;  /* 0x000000010d097824 */ /* 0x000fe200008e06a1 */
[----:B------:R-:W-:-:S05]  /*2130*/  IADD3 R10, P2, R11, R6, RZ ;  /* 0x000000060b0a7210 */ /* 0x000fca0007f5e0ff */
[----:B------:R-:W-:-:S04]  /*2140*/  IMAD.X R11, R13, 0x1, R7, P2 ;  /* 0x000000010d0b7824 */ /* 0x000fc800010e0607 */
[----:B------:R-:W-:Y:S05]  /*2150*/  @!P0 BRA `(.L_x_36) ;  /* 0x0000004800948947 */ /* 0x000fea0003800000 */
[----:B------:R-:W0:Y:S01]  /*2160*/  LDC.64 R158, c[0x0][0x5b0] ;  /* 0x00016c00ff9e7b82 */ /* 0x000e220000000a00 */
[----:B------:R-:W-:Y:S01]  /*2170*/  ULDC.64 UR4, c[0x0][0x5b8] ;  /* 0x00016e0000047ab9 */ /* 0x000fe20000000a00 */
[----:B------:R-:W-:Y:S01]  /*2180*/  ISETP.GE.AND P0, PT, R0, 0x1, PT ;  /* 0x000000010000780c */ /* 0x000fe20003f06270 */
[----:B------:R-:W-:Y:S01]  /*2190*/  IMAD R21, R162, UR4, RZ ;  /* 0x00000004a2157c24 */ /* 0x000fe2000f8e02ff */
[----:B------:R-:W-:Y:S01]  /*21a0*/  BSSY B1, `(.L_x_37) ;  /* 0x0000010000017945 */ /* 0x000fe20003800000 */
[C---:B------:R-:W-:Y:S01]  /*21b0*/  IMAD.WIDE.U32 R14, R22.reuse, UR4, R14 ;  /* 0x00000004160e7c25 */ /* 0x040fe2000f8e000e */
[----:B------:R-:W-:Y:S02]  /*21c0*/  ISETP.LT.OR P3, PT, R3, 0x1, !P0 ;  /* 0x000000010300780c */ /* 0x000fe40004761670 */
[----:B------:R-:W1:Y:S01]  /*21d0*/  LDC.64 R12, c[0x0][0x5a8] ;  /* 0x00016a00ff0c7b82 */ /* 0x000e620000000a00 */
[----:B------:R-:W-:Y:S02]  /*21e0*/  IMAD R21, R22, UR5, R21 ;  /* 0x0000000516157c24 */ /* 0x000fe4000f8e0215 */
[----:B------:R-:W-:-:S02]  /*21f0*/  IMAD.MOV.U32 R20, RZ, RZ, R14 ;  /* 0x000000ffff147224 */ /* 0x000fc400078e000e */
[----:B------:R-:W-:Y:S02]  /*2200*/  IMAD.IADD R21, R15, 0x1, R21 ;  /* 0x000000010f157824 */ /* 0x000fe400078e0215 */
[-C--:B0-----:R-:W-:Y:S01]  /*2210*/  IMAD R22, R5, R158.reuse, RZ ;  /* 0x0000009e05167224 */ /* 0x081fe200078e02ff */
[----:B------:R-:W-:Y:S01]  /*2220*/  SHF.L.U64.HI R165, R158, 0x3, R159 ;  /* 0x000000039ea57819 */ /* 0x000fe2000001029f */
[----:B------:R-:W-:-:S04]  /*2230*/  IMAD.WIDE.U32 R162, R153, R158, R20 ;  /* 0x0000009e99a27225 */ /* 0x000fc800078e0014 */
[----:B------:R-:W-:Y:S01]  /*2240*/  IMAD R171, R153, R159, R22 ;  /* 0x0000009f99ab7224 */ /* 0x000fe200078e0216 */
[----:B-1----:R-:W-:Y:S01]  /*2250*/  IADD3 R162, P1, R162, R12, RZ ;  /* 0x0000000ca2a27210 */ /* 0x002fe20007f3e0ff */
[----:B------:R-:W-:-:S03]  /*2260*/  IMAD.SHL.U32 R164, R158, 0x8, RZ ;  /* 0x000000089ea47824 */ /* 0x000fc600078e00ff */
[----:B------:R-:W-:Y:S01]  /*2270*/  IADD3.X R163, R13, R163, R171, P1, !PT ;  /* 0x000000a30da37210 */ /* 0x000fe20000ffe4ab */
[----:B------:R-:W-:Y:S08]  /*2280*/  @P3 BRA `(.L_x_38) ;  /* 0x0000000000043947 */ /* 0x000ff00003800000 */
[----:B--2---:R0:W5:Y:S02]  /*2290*/  LDG.E.U8 R157, desc[UR36][R162.64] ;  /* 0x00000024a29d7981 */ /* 0x004164000c1e1100 */
.L_x_38:
[----:B------:R-:W-:Y:S05]  /*22a0*/  BSYNC B1 ;  /* 0x0000000000017941 */ /* 0x000fea0003800000 */
.L_x_37:
[----:B-----5:R-:W-:Y:S01]  /*22b0*/  LOP3.LUT R22, R157, 0xffff, RZ, 0xc0, !PT ;  /* 0x0000ffff9d167812 */ /* 0x020fe200078ec0ff */
[----:B------:R-:W-:Y:S01]  /*22c0*/  IMAD.WIDE.U32 R166, R153, R158, R164 ;  /* 0x0000009e99a67225 */ /* 0x000fe200078e00a4 */
[----:B------:R-:W-:Y:S01]  /*22d0*/  ISETP.LT.OR P4, PT, R3, 0x2, !P0 ;  /* 0x000000020300780c */ /* 0x000fe20004781670 */
[----:B------:R-:W-:Y:S01]  /*22e0*/  BSSY B1, `(.L_x_39) ;  /* 0x000000e000017945 */ /* 0x000fe20003800000 */
[----:B------:R-:W-:Y:S01]  /*22f0*/  PRMT R169, R22, 0x8880, RZ ;  /* 0x0000888016a97816 */ /* 0x000fe200000000ff */
[----:B------:R-:W-:Y:S01]  /*2300*/  IMAD.IADD R167, R171, 0x1, R167 ;  /* 0x00000001aba77824 */ /* 0x000fe200078e02a7 */
[----:B------:R-:W-:Y:S02]  /*2310*/  IADD3 R166, P2, P5, R14, R12, R166 ;  /* 0x0000000c0ea67210 */ /* 0x000fe40007d5e0a6 */
[----:B------:R-:W-:Y:S01]  /*2320*/  ISETP.GE.AND P1, PT, R0, 0x9, PT ;  /* 0x000000090000780c */ /* 0x000fe20003f26270 */
[----:B------:R-:W-:Y:S01]  /*2330*/  IMAD R22, R169, R156, RZ ;  /* 0x0000009ca9167224 */ /* 0x000fe200078e02ff */
[----:B------:R-:W-:-:S02]  /*2340*/  IADD3.X R167, R21, R13, R167, P2, P5 ;  /* 0x0000000d15a77210 */ /* 0x000fc400017ea4a7 */
[----:B------:R-:W-:Y:S01]  /*2350*/  ISETP.LT.OR P2, PT, R3, 0x1, !P1 ;  /* 0x000000010300780c */ /* 0x000fe20004f41670 */
[----:B------:R-:W-:-:S05]  /*2360*/  @!P3 IMAD R169, R88, R155, R22 ;  /* 0x0000009b58a9b224 */ /* 0x000fca00078e0216 */
[----:B------:R1:W-:Y:S01]  /*2370*/  @!P3 STG.E.U8 desc[UR36][R160.64], R169 ;  /* 0x000000a9a000b986 */ /* 0x0003e2000c101124 */
[----:B------:R-:W-:Y:S06]  /*2380*/  @P4 BRA `(.L_x_40) ;  /* 0x00000000000c4947 */ /* 0x000fec0003800000 */
[----:B--2---:R-:W1:Y:S02]  /*2390*/  LDG.E.U8 R157, desc[UR36][R162.64+0x1] ;  /* 0x00000124a29d7981 */ /* 0x004e64000c1e1100 */
[----:B-1----:R-:W-:-:S05]  /*23a0*/  PRMT R169, R157, 0x8880, RZ ;  /* 0x000088809da97816 */ /* 0x002fca00000000ff */
[----:B------:R-:W-:-:S07]  /*23b0*/  IMAD R22, R169, R156, RZ ;  /* 0x0000009ca9167224 */ /* 0x000fce00078e02ff */
.L_x_40:
[----:B------:R-:W-:Y:S05]  /*23c0*/  BSYNC B1 ;  /* 0x0000000000017941 */ /* 0x000fea0003800000 */
.L_x_39:
[----:B------:R-:W-:Y:S01]  /*23d0*/  @!P4 IMAD R89, R89, R155, R22 ;  /* 0x0000009b5959c224 */ /* 0x000fe200078e0216 */
[----:B------:R-:W-:Y:S04]  /*23e0*/  BSSY B1, `(.L_x_41) ;  /* 0x0000006000017945 */ /* 0x000fe80003800000 */
[----:B------:R3:W-:Y:S01]  /*23f0*/  @!P4 STG.E.U8 desc[UR36][R160.64+0x1], R89 ;  /* 0x00000159a000c986 */ /* 0x0007e2000c101124 */
[----:B------:R-:W-:Y:S05]  /*2400*/  @P2 BRA `(.L_x_42) ;  /* 0x00000000000c2947 */ /* 0x000fea0003800000 */
[----:B--2---:R-:W3:Y:S02]  /*2410*/  LDG.E.U8 R157, desc[UR36][R166.64] ;  /* 0x00000024a69d7981 */ /* 0x004ee4000c1e1100 */
[----:B---3--:R-:W-:-:S05]  /*2420*/  PRMT R89, R157, 0x8880, RZ ;  /* 0x000088809d597816 */ /* 0x008fca00000000ff */
[----:B------:R-:W-:-:S07]  /*2430*/  IMAD R22, R89, R156, RZ ;  /* 0x0000009c59167224 */ /* 0x000fce00078e02ff */
.L_x_42:
[----:B------:R-:W-:Y:S05]  /*2440*/  BSYNC B1 ;  /* 0x0000000000017941 */ /* 0x000fea0003800000 */
.L_x_41:
[C---:B------:R-:W-:Y:S01]  /*2450*/  ISETP.LT.OR P4, PT, R3.reuse, 0x2, !P1 ;  /* 0x000000020300780c */ /* 0x040fe20004f81670 */
[----:B---3--:R-:W-:Y:S01]  /*2460*/  @!P2 IMAD R89, R90, R155, R22 ;  /* 0x0000009b5a59a224 */ /* 0x008fe200078e0216 */
[----:B------:R-:W-:Y:S01]  /*2470*/  BSSY B1, `(.L_x_43) ;  /* 0x0000009000017945 */ /* 0x000fe20003800000 */
[C---:B------:R-:W-:Y:S02]  /*2480*/  ISETP.LT.OR P3, PT, R3.reuse, 0x9, !P0 ;  /* 0x000000090300780c */ /* 0x040fe40004761670 */
[C---:B------:R-:W-:Y:S01]  /*2490*/  ISETP.LT.OR P5, PT, R3.reuse, 0xa, !P0 ;  /* 0x0000000a0300780c */ /* 0x040fe200047a1670 */
[----:B------:R3:W-:Y:S01]  /*24a0*/  @!P2 STG.E.U8 desc[UR36][R8.64], R89 ;  /* 0x000000590800a986 */ /* 0x0007e2000c101124 */
[----:B------:R-:W-:-:S06]  /*24b0*/  ISETP.LT.OR P2, PT, R3, 0x9, !P1 ;  /* 0x000000090300780c */ /* 0x000fcc0004f41670 */
[----:B------:R-:W-:Y:S07]  /*24c0*/  @P4 BRA `(.L_x_44) ;  /* 0x00000000000c4947 */ /* 0x000fee0003800000 */
[----:B--2---:R-:W3:Y:S02]  /*24d0*/  LDG.E.U8 R157, desc[UR36][R166.64+0x1] ;  /* 0x00000124a69d7981 */ /* 0x004ee4000c1e1100 */
[----:B---3--:R-:W-:-:S05]  /*24e0*/  PRMT R89, R157, 0x8880, RZ ;  /* 0x000088809d597816 */ /* 0x008fca00000000ff */
[----:B------:R-:W-:-:S07]  /*24f0*/  IMAD R22, R89, R156, RZ ;  /* 0x0000009c59167224 */ /* 0x000fce00078e02ff */
.L_x_44:
[----:B------:R-:W-:Y:S05]  /*2500*/  BSYNC B1 ;  /* 0x0000000000017941 */ /* 0x000fea0003800000 */
.L_x_43:
[----:B------:R-:W-:Y:S01]  /*2510*/  @!P4 IMAD R91, R91, R155, R22 ;  /* 0x0000009b5b5bc224 */ /* 0x000fe200078e0216 */
[----:B------:R-:W-:Y:S04]  /*2520*/  BSSY B1, `(.L_x_45) ;  /* 0x0000006000017945 */ /* 0x000fe80003800000 */
[----:B------:R4:W-:Y:S01]  /*2530*/  @!P4 STG.E.U8 desc[UR36][R8.64+0x1], R91 ;  /* 0x0000015b0800c986 */ /* 0x0009e2000c101124 */
[----:B------:R-:W-:Y:S05]  /*2540*/  @P3 BRA `(.L_x_46) ;  /* 0x00000000000c3947 */ /* 0x000fea0003800000 */
[----:B--2---:R-:W3:Y:S02]  /*2550*/  LDG.E.U8 R157, desc[UR36][R162.64+0x8] ;  /* 0x00000824a29d7981 */ /* 0x004ee4000c1e1100 */
[----:B---3--:R-:W-:-:S05]  /*2560*/  PRMT R89, R157, 0x8880, RZ ;  /* 0x000088809d597816 */ /* 0x008fca00000000ff */
[----:B------:R-:W-:-:S07]  /*2570*/  IMAD R22, R89, R156, RZ ;  /* 0x0000009c59167224 */ /* 0x000fce00078e02ff */
.L_x_46:
[----:B------:R-:W-:Y:S05]  /*2580*/  BSYNC B1 ;  /* 0x0000000000017941 */ /* 0x000fea0003800000 */
.L_x_45:
[----:B---3--:R-:W-:Y:S01]  /*2590*/  @!P3 IMAD R89, R92, R155, R22 ;  /* 0x0000009b5c59b224 */ /* 0x008fe200078e0216 */
[----:B------:R-:W-:Y:S04]  /*25a0*/  BSSY B1, `(.L_x_47) ;  /* 0x0000006000017945 */ /* 0x000fe80003800000 */
[----:B------:R3:W-:Y:S01]  /*25b0*/  @!P3 STG.E.U8 desc[UR36][R160.64+0x8], R89 ;  /* 0x00000859a000b986 */ /* 0x0007e2000c101124 */
[----:B------:R-:W-:Y:S05]  /*25c0*/  @P5 BRA `(.L_x_48) ;  /* 0x00000000000c5947 */ /* 0x000fea0003800000 */
[----:B--2---:R-:W3:Y:S02]  /*25d0*/  LDG.E.U8 R157, desc[UR36][R162.64+0x9] ;  /* 0x00000924a29d7981 */ /* 0x004ee4000c1e1100 */
[----:B---3--:R-:W-:-:S05]  /*25e0*/  PRMT R89, R157, 0x8880, RZ ;  /* 0x000088809d597816 */ /* 0x008fca00000000ff */
[----:B------:R-:W-:-:S07]  /*25f0*/  IMAD R22, R89, R156, RZ ;  /* 0x0000009c59167224 */ /* 0x000fce00078e02ff */
.L_x_48:
[----:B------:R-:W-:Y:S05]  /*2600*/  BSYNC B1 ;  /* 0x0000000000017941 */ /* 0x000fea0003800000 */
.L_x_47:
[----:B------:R-:W-:Y:S01]  /*2610*/  @!P5 IMAD R93, R93, R155, R22 ;  /* 0x0000009b5d5dd224 */ /* 0x000fe200078e0216 */
[----:B------:R-:W-:Y:S04]  /*2620*/  BSSY B1, `(.L_x_49) ;  /* 0x0000006000017945 */ /* 0x000fe80003800000 */
[----:B------:R0:W-:Y:S01]  /*2630*/  @!P5 STG.E.U8 desc[UR36][R160.64+0x9], R93 ;  /* 0x0000095da000d986 */ /* 0x0001e2000c101124 */
[----:B------:R-:W-:Y:S05]  /*2640*/  @P2 BRA `(.L_x_50) ;  /* 0x00000000000c2947 */ /* 0x000fea0003800000 */
[----:B--2---:R-:W3:Y:S02]  /*2650*/  LDG.E.U8 R157, desc[UR36][R166.64+0x8] ;  /* 0x00000824a69d7981 */ /* 0x004ee4000c1e1100 */
[----:B---3--:R-:W-:-:S05]  /*2660*/  PRMT R89, R157, 0x8880, RZ ;  /* 0x000088809d597816 */ /* 0x008fca00000000ff */
[----:B------:R-:W-:-:S07]  /*2670*/  IMAD R22, R89, R156, RZ ;  /* 0x0000009c59167224 */ /* 0x000fce00078e02ff */
.L_x_50:
[----:B------:R-:W-:Y:S05]  /*2680*/  BSYNC B1 ;  /* 0x0000000000017941 */ /* 0x000fea0003800000 */
.L_x_49:
        /* <DEDUP_REMOVED lines=11> */
.L_x_52:
[----:B------:R-:W-:Y:S05]  /*2740*/  BSYNC B1 ;  /* 0x0000000000017941 */ /* 0x000fea0003800000 */
.L_x_51:
[----:B------:R-:W-:Y:S01]  /*2750*/  @!P4 IMAD R95, R95, R155, R22 ;  /* 0x0000009b5f5fc224 */ /* 0x000fe200078e0216 */
[----:B------:R-:W-:Y:S04]  /*2760*/  BSSY B1, `(.L_x_53) ;  /* 0x0000006000017945 */ /* 0x000fe80003800000 */
[----:B------:R0:W-:Y:S01]  /*2770*/  @!P4 STG.E.U8 desc[UR36][R8.64+0x9], R95 ;  /* 0x0000095f0800c986 */ /* 0x0001e2000c101124 */
[----:B------:R-:W-:Y:S05]  /*2780*/  @P3 BRA `(.L_x_54) ;  /* 0x00000000000c3947 */ /* 0x000fea0003800000 */
[----:B--2---:R-:W3:Y:S02]  /*2790*/  LDG.E.U8 R157, desc[UR36][R162.64+0x10] ;  /* 0x00001024a29d7981 */ /* 0x004ee4000c1e1100 */
[----:B---3--:R-:W-:-:S05]  /*27a0*/  PRMT R89, R157, 0x8880, RZ ;  /* 0x000088809d597816 */ /* 0x008fca00000000ff */
[----:B------:R-:W-:-:S07]  /*27b0*/  IMAD R22, R89, R156, RZ ;  /* 0x0000009c59167224 */ /* 0x000fce00078e02ff */
.L_x_54:
[----:B------:R-:W-:Y:S05]  /*27c0*/  BSYNC B1 ;  /* 0x0000000000017941 */ /* 0x000fea0003800000 */
.L_x_53:
[----:B---3--:R-:W-:Y:S01]  /*27d0*/  @!P3 IMAD R89, R96, R155, R22 ;  /* 0x0000009b6059b224 */ /* 0x008fe200078e0216 */
[----:B------:R-:W-:Y:S04]  /*27e0*/  BSSY B1, `(.L_x_55) ;  /* 0x0000006000017945 */ /* 0x000fe80003800000 */
[----:B------:R3:W-:Y:S01]  /*27f0*/  @!P3 STG.E.U8 desc[UR36][R160.64+0x10], R89 ;  /* 0x00001059a000b986 */ /* 0x0007e2000c101124 */
[----:B------:R-:W-:Y:S05]  /*2800*/  @P5 BRA `(.L_x_56) ;  /* 0x00000000000c5947 */ /* 0x000fea0003800000 */
[----:B--2---:R-:W3:Y:S02]  /*2810*/  LDG.E.U8 R157, desc[UR36][R162.64+0x11] ;  /* 0x00001124a29d7981 */ /* 0x004ee4000c1e1100 */
[----:B---3--:R-:W-:-:S05]  /*2820*/  PRMT R89, R157, 0x8880, RZ ;  /* 0x000088809d597816 */ /* 0x008fca00000000ff */
[----:B------:R-:W-:-:S07]  /*2830*/  IMAD R22, R89, R156, RZ ;  /* 0x0000009c59167224 */ /* 0x000fce00078e02ff */
.L_x_56:
[----:B------:R-:W-:Y:S05]  /*2840*/  BSYNC B1 ;  /* 0x0000000000017941 */ /* 0x000fea0003800000 */
.L_x_55:
[----:B------:R-:W-:Y:S01]  /*2850*/  @!P5 IMAD R97, R97, R155, R22 ;  /* 0x0000009b6161d224 */ /* 0x000fe200078e0216 */
[----:B------:R-:W-:Y:S04]  /*2860*/  BSSY B1, `(.L_x_57) ;  /* 0x0000006000017945 */ /* 0x000fe80003800000 */
[----:B------:R0:W-:Y:S01]  /*2870*/  @!P5 STG.E.U8 desc[UR36][R160.64+0x11], R97 ;  /* 0x00001161a000d986 */ /* 0x0001e2000c101124 */
[----:B------:R-:W-:Y:S05]  /*2880*/  @P2 BRA `(.L_x_58) ;  /* 0x00000000000c2947 */ /* 0x000fea0003800000 */
[----:B--2---:R-:W3:Y:S02]  /*2890*/  LDG.E.U8 R157, desc[UR36][R166.64+0x10] ;  /* 0x00001024a69d7981 */ /* 0x004ee4000c1e1100 */
[----:B---3--:R-:W-:-:S05]  /*28a0*/  PRMT R89, R157, 0x8880, RZ ;  /* 0x000088809d597816 */ /* 0x008fca00000000ff */
[----:B------:R-:W-:-:S07]  /*28b0*/  IMAD R22, R89, R156, RZ ;  /* 0x0000009c59167224 */ /* 0x000fce00078e02ff */
.L_x_58:
[----:B------:R-:W-:Y:S05]  /*28c0*/  BSYNC B1 ;  /* 0x0000000000017941 */ /* 0x000fea0003800000 */
.L_x_57:
        /* <DEDUP_REMOVED lines=11> */
.L_x_60:
[----:B------:R-:W-:Y:S05]  /*2980*/  BSYNC B1 ;  /* 0x0000000000017941 */ /* 0x000fea0003800000 */
.L_x_59:
[----:B------:R-:W-:Y:S01]  /*2990*/  @!P4 IMAD R99, R99, R155, R22 ;  /* 0x0000009b6363c224 */ /* 0x000fe200078e0216 */
[----:B------:R-:W-:Y:S04]  /*29a0*/  BSSY B1, `(.L_x_61) ;  /* 0x0000006000017945 */ /* 0x000fe80003800000 */
[----:B------:R0:W-:Y:S01]  /*29b0*/  @!P4 STG.E.U8 desc[UR36][R8.64+0x11], R99 ;  /* 0x000011630800c986 */ /* 0x0001e2000c101124 */
[----:B------:R-:W-:Y:S05]  /*29c0*/  @P3 BRA `(.L_x_62) ;  /* 0x00000000000c3947 */ /* 0x000fea0003800000 */
[----:B--2---:R-:W3:Y:S02]  /*29d0*/  LDG.E.U8 R157, desc[UR36][R162.64+0x18] ;  /* 0x00001824a29d7981 */ /* 0x004ee4000c1e1100 */
[----:B---3--:R-:W-:-:S05]  /*29e0*/  PRMT R89, R157, 0x8880, RZ ;  /* 0x000088809d597816 */ /* 0x008fca00000000ff */
[----:B------:R-:W-:-:S07]  /*29f0*/  IMAD R22, R89, R156, RZ ;  /* 0x0000009c59167224 */ /* 0x000fce00078e02ff */
.L_x_62:
[----:B------:R-:W-:Y:S05]  /*2a00*/  BSYNC B1 ;  /* 0x0000000000017941 */ /* 0x000fea0003800000 */
.L_x_61:
[----:B---3--:R-:W-:Y:S01]  /*2a10*/  @!P3 IMAD R89, R100, R155, R22 ;  /* 0x0000009b6459b224 */ /* 0x008fe200078e0216 */
[----:B------:R-:W-:Y:S04]  /*2a20*/  BSSY B1, `(.L_x_63) ;  /* 0x0000006000017945 */ /* 0x000fe80003800000 */
[----:B------:R3:W-:Y:S01]  /*2a30*/  @!P3 STG.E.U8 desc[UR36][R160.64+0x18], R89 ;  /* 0x00001859a000b986 */ /* 0x0007e2000c101124 */
[----:B------:R-:W-:Y:S05]  /*2a40*/  @P5 BRA `(.L_x_64) ;  /* 0x00000000000c5947 */ /* 0x000fea0003800000 */
[----:B--2---:R-:W3:Y:S02]  /*2a50*/  LDG.E.U8 R157, desc[UR36][R162.64+0x19] ;  /* 0x00001924a29d7981 */ /* 0x004ee4000c1e1100 */
[----:B---3--:R-:W-:-:S05]  /*2a60*/  PRMT R89, R157, 0x8880, RZ ;  /* 0x000088809d597816 */ /* 0x008fca00000000ff */
[----:B------:R-:W-:-:S07]  /*2a70*/  IMAD R22, R89, R156, RZ ;  /* 0x0000009c59167224 */ /* 0x000fce00078e02ff */
.L_x_64:
[----:B------:R-:W-:Y:S05]  /*2a80*/  BSYNC B1 ;  /* 0x0000000000017941 */ /* 0x000fea0003800000 */
.L_x_63:
[----:B------:R-:W-:Y:S01]  /*2a90*/  @!P5 IMAD R101, R101, R155, R22 ;  /* 0x0000009b6565d224 */ /* 0x000fe200078e0216 */
[----:B------:R-:W-:Y:S04]  /*2aa0*/  BSSY B1, `(.L_x_65) ;  /* 0x0000006000017945 */ /* 0x000fe80003800000 */
[----:B------:R0:W-:Y:S01]  /*2ab0*/  @!P5 STG.E.U8 desc[UR36][R160.64+0x19], R101 ;  /* 0x00001965a000d986 */ /* 0x0001e2000c101124 */
[----:B------:R-:W-:Y:S05]  /*2ac0*/  @P2 BRA `(.L_x_66) ;  /* 0x00000000000c2947 */ /* 0x000fea0003800000 */
[----:B--2---:R-:W3:Y:S02]  /*2ad0*/  LDG.E.U8 R157, desc[UR36][R166.64+0x18] ;  /* 0x00001824a69d7981 */ /* 0x004ee4000c1e1100 */
[----:B---3--:R-:W-:-:S05]  /*2ae0*/  PRMT R89, R157, 0x8880, RZ ;  /* 0x000088809d597816 */ /* 0x008fca00000000ff */
[----:B------:R-:W-:-:S07]  /*2af0*/  IMAD R22, R89, R156, RZ ;  /* 0x0000009c59167224 */ /* 0x000fce00078e02ff */
.L_x_66:
[----:B------:R-:W-:Y:S05]  /*2b00*/  BSYNC B1 ;  /* 0x0000000000017941 */ /* 0x000fea0003800000 */
.L_x_65:
        /* <DEDUP_REMOVED lines=11> */
.L_x_68:
[----:B------:R-:W-:Y:S05]  /*2bc0*/  BSYNC B1 ;  /* 0x0000000000017941 */ /* 0x000fea0003800000 */
.L_x_67:
[----:B------:R-:W-:Y:S01]  /*2bd0*/  @!P4 IMAD R103, R103, R155, R22 ;  /* 0x0000009b6767c224 */ /* 0x000fe200078e0216 */
[----:B------:R-:W-:Y:S04]  /*2be0*/  BSSY B1, `(.L_x_69) ;  /* 0x0000006000017945 */ /* 0x000fe80003800000 */
[----:B------:R0:W-:Y:S01]  /*2bf0*/  @!P4 STG.E.U8 desc[UR36][R8.64+0x19], R103 ;  /* 0x000019670800c986 */ /* 0x0001e2000c101124 */
[----:B------:R-:W-:Y:S05]  /*2c00*/  @P3 BRA `(.L_x_70) ;  /* 0x00000000000c3947 */ /* 0x000fea0003800000 */
[----:B--2---:R-:W3:Y:S02]  /*2c10*/  LDG.E.U8 R157, desc[UR36][R162.64+0x20] ;  /* 0x00002024a29d7981 */ /* 0x004ee4000c1e1100 */
[----:B---3--:R-:W-:-:S05]  /*2c20*/  PRMT R89, R157, 0x8880, RZ ;  /* 0x000088809d597816 */ /* 0x008fca00000000ff */
[----:B------:R-:W-:-:S07]  /*2c30*/  IMAD R22, R89, R156, RZ ;  /* 0x0000009c59167224 */ /* 0x000fce00078e02ff */
.L_x_70:
[----:B------:R-:W-:Y:S05]  /*2c40*/  BSYNC B1 ;  /* 0x0000000000017941 */ /* 0x000fea0003800000 */
.L_x_69:
[----:B---3--:R-:W-:Y:S01]  /*2c50*/  @!P3 IMAD R89, R104, R155, R22 ;  /* 0x0000009b6859b224 */ /* 0x008fe200078e0216 */
[----:B------:R-:W-:Y:S04]  /*2c60*/  BSSY B1, `(.L_x_71) ;  /* 0x0000006000017945 */ /* 0x000fe80003800000 */
[----:B------:R3:W-:Y:S01]  /*2c70*/  @!P3 STG.E.U8 desc[UR36][R160.64+0x20], R89 ;  /* 0x00002059a000b986 */ /* 0x0007e2000c101124 */
[----:B------:R-:W-:Y:S05]  /*2c80*/  @P5 BRA `(.L_x_72) ;  /* 0x00000000000c5947 */ /* 0x000fea0003800000 */
[----:B--2---:R-:W3:Y:S02]  /*2c90*/  LDG.E.U8 R157, desc[UR36][R162.64+0x21] ;  /* 0x00002124a29d7981 */ /* 0x004ee4000c1e1100 */
[----:B---3--:R-:W-:-:S05]  /*2ca0*/  PRMT R89, R157, 0x8880, RZ ;  /* 0x000088809d597816 */ /* 0x008fca00000000ff */
[----:B------:R-:W-:-:S07]  /*2cb0*/  IMAD R22, R89, R156, RZ ;  /* 0x0000009c59167224 */ /* 0x000fce00078e02ff */
.L_x_72:
[----:B------:R-:W-:Y:S05]  /*2cc0*/  BSYNC B1 ;  /* 0x0000000000017941 */ /* 0x000fea0003800000 */
.L_x_71:
[----:B------:R-:W-:Y:S01]  /*2cd0*/  @!P5 IMAD R105, R105, R155, R22 ;  /* 0x0000009b6969d224 */ /* 0x000fe200078e0216 */
[----:B------:R-:W-:Y:S04]  /*2ce0*/  BSSY B1, `(.L_x_73) ;  /* 0x0000006000017945 */ /* 0x000fe80003800000 */
[----:B------:R0:W-:Y:S01]  /*2cf0*/  @!P5 STG.E.U8 desc[UR36][R160.64+0x21], R105 ;  /* 0x00002169a000d986 */ /* 0x0001e2000c101124 */
[----:B------:R-:W-:Y:S05]  /*2d00*/  @P2 BRA `(.L_x_74) ;  /* 0x00000000000c2947 */ /* 0x000fea0003800000 */
[----:B--2---:R-:W3:Y:S02]  /*2d10*/  LDG.E.U8 R157, desc[UR36][R166.64+0x20] ;  /* 0x00002024a69d7981 */ /* 0x004ee4000c1e1100 */
[----:B---3--:R-:W-:-:S05]  /*2d20*/  PRMT R89, R157, 0x8880, RZ ;  /* 0x000088809d597816 */ /* 0x008fca00000000ff */
[----:B------:R-:W-:-:S07]  /*2d30*/  IMAD R22, R89, R156, RZ ;  /* 0x0000009c59167224 */ /* 0x000fce00078e02ff */
.L_x_74:
[----:B------:R-:W-:Y:S05]  /*2d40*/  BSYNC B1 ;  /* 0x0000000000017941 */ /* 0x000fea0003800000 */
.L_x_73:
        /* <DEDUP_REMOVED lines=11> */
.L_x_76:
[----:B------:R-:W-:Y:S05]  /*2e00*/  BSYNC B1 ;  /* 0x0000000000017941 */ /* 0x000fea0003800000 */
.L_x_75:
[----:B------:R-:W-:Y:S01]  /*2e10*/  @!P4 IMAD R107, R107, R155, R22 ;  /* 0x0000009b6b6bc224 */ /* 0x000fe200078e0216 */
[----:B------:R-:W-:Y:S04]  /*2e20*/  BSSY B1, `(.L_x_77) ;  /* 0x0000006000017945 */ /* 0x000fe80003800000 */
[----:B------:R0:W-:Y:S01]  /*2e30*/  @!P4 STG.E.U8 desc[UR36][R8.64+0x21], R107 ;  /* 0x0000216b0800c986 */ /* 0x0001e2000c101124 */
[----:B------:R-:W-:Y:S05]  /*2e40*/  @P3 BRA `(.L_x_78) ;  /* 0x00000000000c3947 */ /* 0x000fea0003800000 */
[----:B--2---:R-:W3:Y:S02]  /*2e50*/  LDG.E.U8 R157, desc[UR36][R162.64+0x28] ;  /* 0x00002824a29d7981 */ /* 0x004ee4000c1e1100 */
[----:B---3--:R-:W-:-:S05]  /*2e60*/  PRMT R89, R157, 0x8880, RZ ;  /* 0x000088809d597816 */ /* 0x008fca00000000ff */
[----:B------:R-:W-:-:S07]  /*2e70*/  IMAD R22, R89, R156, RZ ;  /* 0x0000009c59167224 */ /* 0x000fce00078e02ff */
.L_x_78:
[----:B------:R-:W-:Y:S05]  /*2e80*/  BSYNC B1 ;  /* 0x0000000000017941 */ /* 0x000fea0003800000 */
.L_x_77:
[----:B---3--:R-:W-:Y:S01]  /*2e90*/  @!P3 IMAD R89, R108, R155, R22 ;  /* 0x0000009b6c59b224 */ /* 0x008fe200078e0216 */
[----:B------:R-:W-:Y:S04]  /*2ea0*/  BSSY B1, `(.L_x_79) ;  /* 0x0000006000017945 */ /* 0x000fe80003800000 */
[----:B------:R3:W-:Y:S01]  /*2eb0*/  @!P3 STG.E.U8 desc[UR36][R160.64+0x28], R89 ;  /* 0x00002859a000b986 */ /* 0x0007e2000c101124 */
[----:B------:R-:W-:Y:S05]  /*2ec0*/  @P5 BRA `(.L_x_80) ;  /* 0x00000000000c5947 */ /* 0x000fea0003800000 */
[----:B--2---:R-:W3:Y:S02]  /*2ed0*/  LDG.E.U8 R157, desc[UR36][R162.64+0x29] ;  /* 0x00002924a29d7981 */ /* 0x004ee4000c1e1100 */
[----:B---3--:R-:W-:-:S05]  /*2ee0*/  PRMT R89, R157, 0x8880, RZ ;  /* 0x000088809d597816 */ /* 0x008fca00000000ff */
[----:B------:R-:W-:-:S07]  /*2ef0*/  IMAD R22, R89, R156, RZ ;  /* 0x0000009c59167224 */ /* 0x000fce00078e02ff */
.L_x_80:
[----:B------:R-:W-:Y:S05]  /*2f00*/  BSYNC B1 ;  /* 0x0000000000017941 */ /* 0x000fea0003800000 */
.L_x_79:
[----:B------:R-:W-:Y:S01]  /*2f10*/  @!P5 IMAD R109, R109, R155, R22 ;  /* 0x0000009b6d6dd224 */ /* 0x000fe200078e0216 */
[----:B------:R-:W-:Y:S04]  /*2f20*/  BSSY B1, `(.L_x_81) ;  /* 0x0000006000017945 */ /* 0x000fe80003800000 */
[----:B------:R0:W-:Y:S01]  /*2f30*/  @!P5 STG.E.U8 desc[UR36][R160.64+0x29], R109 ;  /* 0x0000296da000d986 */ /* 0x0001e2000c101124 */
[----:B------:R-:W-:Y:S05]  /*2f40*/  @P2 BRA `(.L_x_82) ;  /* 0x00000000000c2947 */ /* 0x000fea0003800000 */
[----:B--2---:R-:W3:Y:S02]  /*2f50*/  LDG.E.U8 R157, desc[UR36][R166.64+0x28] ;  /* 0x00002824a69d7981 */ /* 0x004ee4000c1e1100 */
[----:B---3--:R-:W-:-:S05]  /*2f60*/  PRMT R89, R157, 0x8880, RZ ;  /* 0x000088809d597816 */ /* 0x008fca00000000ff */
[----:B------:R-:W-:-:S07]  /*2f70*/  IMAD R22, R89, R156, RZ ;  /* 0x0000009c59167224 */ /* 0x000fce00078e02ff */
.L_x_82:
[----:B------:R-:W-:Y:S05]  /*2f80*/  BSYNC B1 ;  /* 0x0000000000017941 */ /* 0x000fea0003800000 */
.L_x_81:
        /* <DEDUP_REMOVED lines=11> */
.L_x_84:
[----:B------:R-:W-:Y:S05]  /*3040*/  BSYNC B1 ;  /* 0x0000000000017941 */ /* 0x000fea0003800000 */
.L_x_83:
[----:B------:R-:W-:Y:S01]  /*3050*/  @!P4 IMAD R111, R111, R155, R22 ;  /* 0x0000009b6f6fc224 */ /* 0x000fe200078e0216 */
[----:B------:R-:W-:Y:S04]  /*3060*/  BSSY B1, `(.L_x_85) ;  /* 0x0000006000017945 */ /* 0x000fe80003800000 */
[----:B------:R0:W-:Y:S01]  /*3070*/  @!P4 STG.E.U8 desc[UR36][R8.64+0x29], R111 ;  /* 0x0000296f0800c986 */ /* 0x0001e2000c101124 */
[----:B------:R-:W-:Y:S05]  /*3080*/  @P3 BRA `(.L_x_86) ;  /* 0x00000000000c3947 */ /* 0x000fea0003800000 */
[----:B--2---:R-:W3:Y:S02]  /*3090*/  LDG.E.U8 R157, desc[UR36][R162.64+0x30] ;  /* 0x00003024a29d7981 */ /* 0x004ee4000c1e1100 */
[----:B---3--:R-:W-:-:S05]  /*30a0*/  PRMT R89, R157, 0x8880, RZ ;  /* 0x000088809d597816 */ /* 0x008fca00000000ff */
[----:B------:R-:W-:-:S07]  /*30b0*/  IMAD R22, R89, R156, RZ ;  /* 0x0000009c59167224 */ /* 0x000fce00078e02ff */
.L_x_86:
[----:B------:R-:W-:Y:S05]  /*30c0*/  BSYNC B1 ;  /* 0x0000000000017941 */ /* 0x000fea0003800000 */
.L_x_85:
[----:B---3--:R-:W-:Y:S01]  /*30d0*/  @!P3 IMAD R89, R112, R155, R22 ;  /* 0x0000009b7059b224 */ /* 0x008fe200078e0216 */
[----:B------:R-:W-:Y:S04]  /*30e0*/  BSSY B1, `(.L_x_87) ;  /* 0x0000006000017945 */ /* 0x000fe80003800000 */
[----:B------:R3:W-:Y:S01]  /*30f0*/  @!P3 STG.E.U8 desc[UR36][R160.64+0x30], R89 ;  /* 0x00003059a000b986 */ /* 0x0007e2000c101124 */
[----:B------:R-:W-:Y:S05]  /*3100*/  @P5 BRA `(.L_x_88) ;  /* 0x00000000000c5947 */ /* 0x000fea0003800000 */
[----:B--2---:R-:W3:Y:S02]  /*3110*/  LDG.E.U8 R157, desc[UR36][R162.64+0x31] ;  /* 0x00003124a29d7981 */ /* 0x004ee4000c1e1100 */
[----:B---3--:R-:W-:-:S05]  /*3120*/  PRMT R89, R157, 0x8880, RZ ;  /* 0x000088809d597816 */ /* 0x008fca00000000ff */
[----:B------:R-:W-:-:S07]  /*3130*/  IMAD R22, R89, R156, RZ ;  /* 0x0000009c59167224 */ /* 0x000fce00078e02ff */
.L_x_88:
[----:B------:R-:W-:Y:S05]  /*3140*/  BSYNC B1 ;  /* 0x0000000000017941 */ /* 0x000fea0003800000 */
.L_x_87:
[----:B------:R-:W-:Y:S01]  /*3150*/  @!P5 IMAD R113, R113, R155, R22 ;  /* 0x0000009b7171d224 */ /* 0x000fe200078e0216 */
[----:B------:R-:W-:Y:S04]  /*3160*/  BSSY B1, `(.L_x_89) ;  /* 0x0000006000017945 */ /* 0x000fe80003800000 */
[----:B------:R0:W-:Y:S01]  /*3170*/  @!P5 STG.E.U8 desc[UR36][R160.64+0x31], R113 ;  /* 0x00003171a000d986 */ /* 0x0001e2000c101124 */
[----:B------:R-:W-:Y:S05]  /*3180*/  @P2 BRA `(.L_x_90) ;  /* 0x00000000000c2947 */ /* 0x000fea0003800000 */
[----:B--2---:R-:W3:Y:S02]  /*3190*/  LDG.E.U8 R157, desc[UR36][R166.64+0x30] ;  /* 0x00003024a69d7981 */ /* 0x004ee4000c1e1100 */
[----:B---3--:R-:W-:-:S05]  /*31a0*/  PRMT R89, R157, 0x8880, RZ ;  /* 0x000088809d597816 */ /* 0x008fca00000000ff */
[----:B------:R-:W-:-:S07]  /*31b0*/  IMAD R22, R89, R156, RZ ;  /* 0x0000009c59167224 */ /* 0x000fce00078e02ff */
.L_x_90:
[----:B------:R-:W-:Y:S05]  /*31c0*/  BSYNC B1 ;  /* 0x0000000000017941 */ /* 0x000fea0003800000 */
.L_x_89:
        /* <DEDUP_REMOVED lines=11> */
.L_x_92:
[----:B------:R-:W-:Y:S05]  /*3280*/  BSYNC B1 ;  /* 0x0000000000017941 */ /* 0x000fea0003800000 */
.L_x_91:
[----:B------:R-:W-:Y:S01]  /*3290*/  @!P4 IMAD R115, R115, R155, R22 ;  /* 0x0000009b7373c224 */ /* 0x000fe200078e0216 */
[----:B------:R-:W-:Y:S04]  /*32a0*/  BSSY B1, `(.L_x_93) ;  /* 0x0000006000017945 */ /* 0x000fe80003800000 */
[----:B------:R0:W-:Y:S01]  /*32b0*/  @!P4 STG.E.U8 desc[UR36][R8.64+0x31], R115 ;  /* 0x000031730800c986 */ /* 0x0001e2000c101124 */
[----:B------:R-:W-:Y:S05]  /*32c0*/  @P3 BRA `(.L_x_94) ;  /* 0x00000000000c3947 */ /* 0x000fea0003800000 */
[----:B--2---:R-:W3:Y:S02]  /*32d0*/  LDG.E.U8 R157, desc[UR36][R162.64+0x38] ;  /* 0x00003824a29d7981 */ /* 0x004ee4000c1e1100 */
[----:B---3--:R-:W-:-:S05]  /*32e0*/  PRMT R89, R157, 0x8880, RZ ;  /* 0x000088809d597816 */ /* 0x008fca00000000ff */
[----:B------:R-:W-:-:S07]  /*32f0*/  IMAD R22, R89, R156, RZ ;  /* 0x0000009c59167224 */ /* 0x000fce00078e02ff */
.L_x_94:
[----:B------:R-:W-:Y:S05]  /*3300*/  BSYNC B1 ;  /* 0x0000000000017941 */ /* 0x000fea0003800000 */
.L_x_93:
[----:B---3--:R-:W-:Y:S01]  /*3310*/  @!P3 IMAD R89, R116, R155, R22 ;  /* 0x0000009b7459b224 */ /* 0x008fe200078e0216 */
[----:B------:R-:W-:Y:S04]  /*3320*/  BSSY B1, `(.L_x_95) ;  /* 0x0000006000017945 */ /* 0x000fe80003800000 */
[----:B------:R3:W-:Y:S01]  /*3330*/  @!P3 STG.E.U8 desc[UR36][R160.64+0x38], R89 ;  /* 0x00003859a000b986 */ /* 0x0007e2000c101124 */
[----:B------:R-:W-:Y:S05]  /*3340*/  @P5 BRA `(.L_x_96) ;  /* 0x00000000000c5947 */ /* 0x000fea0003800000 */
[----:B--2---:R-:W3:Y:S02]  /*3350*/  LDG.E.U8 R157, desc[UR36][R162.64+0x39] ;  /* 0x00003924a29d7981 */ /* 0x004ee4000c1e1100 */
[----:B---3--:R-:W-:-:S05]  /*3360*/  PRMT R89, R157, 0x8880, RZ ;  /* 0x000088809d597816 */ /* 0x008fca00000000ff */
[----:B------:R-:W-:-:S07]  /*3370*/  IMAD R22, R89, R156, RZ ;  /* 0x0000009c59167224 */ /* 0x000fce00078e02ff */
.L_x_96:
[----:B------:R-:W-:Y:S05]  /*3380*/  BSYNC B1 ;  /* 0x0000000000017941 */ /* 0x000fea0003800000 */
.L_x_95:
[----:B------:R-:W-:Y:S01]  /*3390*/  @!P5 IMAD R117, R117, R155, R22 ;  /* 0x0000009b7575d224 */ /* 0x000fe200078e0216 */
[----:B------:R-:W-:Y:S04]  /*33a0*/  BSSY B1, `(.L_x_97) ;  /* 0x0000006000017945 */ /* 0x000fe80003800000 */
[----:B------:R0:W-:Y:S01]  /*33b0*/  @!P5 STG.E.U8 desc[UR36][R160.64+0x39], R117 ;  /* 0x00003975a000d986 */ /* 0x0001e2000c101124 */
[----:B------:R-:W-:Y:S05]  /*33c0*/  @P2 BRA `(.L_x_98) ;  /* 0x00000000000c2947 */ /* 0x000fea0003800000 */
[----:B--2---:R-:W3:Y:S02]  /*33d0*/  LDG.E.U8 R157, desc[UR36][R166.64+0x38] ;  /* 0x00003824a69d7981 */ /* 0x004ee4000c1e1100 */
[----:B---3--:R-:W-:-:S05]  /*33e0*/  PRMT R89, R157, 0x8880, RZ ;  /* 0x000088809d597816 */ /* 0x008fca00000000ff */
[----:B------:R-:W-:-:S07]  /*33f0*/  IMAD R22, R89, R156, RZ ;  /* 0x0000009c59167224 */ /* 0x000fce00078e02ff */
.L_x_98:
[----:B------:R-:W-:Y:S05]  /*3400*/  BSYNC B1 ;  /* 0x0000000000017941 */ /* 0x000fea0003800000 */
.L_x_97:
        /* <DEDUP_REMOVED lines=11> */
.L_x_100:
[----:B------:R-:W-:Y:S05]  /*34c0*/  BSYNC B1 ;  /* 0x0000000000017941 */ /* 0x000fea0003800000 */
.L_x_99:
[----:B------:R-:W-:Y:S01]  /*34d0*/  @!P4 IMAD R119, R119, R155, R22 ;  /* 0x0000009b7777c224 */ /* 0x000fe200078e0216 */
[----:B------:R-:W-:Y:S04]  /*34e0*/  BSSY B1, `(.L_x_101) ;  /* 0x0000006000017945 */ /* 0x000fe80003800000 */
[----:B------:R0:W-:Y:S01]  /*34f0*/  @!P4 STG.E.U8 desc[UR36][R8.64+0x39], R119 ;  /* 0x000039770800c986 */ /* 0x0001e2000c101124 */
[----:B------:R-:W-:Y:S05]  /*3500*/  @P3 BRA `(.L_x_102) ;  /* 0x00000000000c3947 */ /* 0x000fea0003800000 */
[----:B--2---:R-:W3:Y:S02]  /*3510*/  LDG.E.U8 R157, desc[UR36][R162.64+0x40] ;  /* 0x00004024a29d7981 */ /* 0x004ee4000c1e1100 */
[----:B---3--:R-:W-:-:S05]  /*3520*/  PRMT R89, R157, 0x8880, RZ ;  /* 0x000088809d597816 */ /* 0x008fca00000000ff */
[----:B------:R-:W-:-:S07]  /*3530*/  IMAD R22, R89, R156, RZ ;  /* 0x0000009c59167224 */ /* 0x000fce00078e02ff */
.L_x_102:
[----:B------:R-:W-:Y:S05]  /*3540*/  BSYNC B1 ;  /* 0x0000000000017941 */ /* 0x000fea0003800000 */
.L_x_101:
[----:B---3--:R-:W-:Y:S01]  /*3550*/  @!P3 IMAD R89, R120, R155, R22 ;  /* 0x0000009b7859b224 */ /* 0x008fe200078e0216 */
[----:B------:R-:W-:Y:S04]  /*3560*/  BSSY B1, `(.L_x_103) ;  /* 0x0000006000017945 */ /* 0x000fe80003800000 */
[----:B------:R3:W-:Y:S01]  /*3570*/  @!P3 STG.E.U8 desc[UR36][R160.64+0x40], R89 ;  /* 0x00004059a000b986 */ /* 0x0007e2000c101124 */
[----:B------:R-:W-:Y:S05]  /*3580*/  @P5 BRA `(.L_x_104) ;  /* 0x00000000000c5947 */ /* 0x000fea0003800000 */
[----:B--2---:R-:W3:Y:S02]  /*3590*/  LDG.E.U8 R157, desc[UR36][R162.64+0x41] ;  /* 0x00004124a29d7981 */ /* 0x004ee4000c1e1100 */
[----:B---3--:R-:W-:-:S05]  /*35a0*/  PRMT R89, R157, 0x8880, RZ ;  /* 0x000088809d597816 */ /* 0x008fca00000000ff */
[----:B------:R-:W-:-:S07]  /*35b0*/  IMAD R22, R89, R156, RZ ;  /* 0x0000009c59167224 */ /* 0x000fce00078e02ff */
.L_x_104:
[----:B------:R-:W-:Y:S05]  /*35c0*/  BSYNC B1 ;  /* 0x0000000000017941 */ /* 0x000fea0003800000 */
.L_x_103:
[----:B------:R-:W-:Y:S01]  /*35d0*/  @!P5 IMAD R121, R121, R155, R22 ;  /* 0x0000009b7979d224 */ /* 0x000fe200078e0216 */
[----:B------:R-:W-:Y:S04]  /*35e0*/  BSSY B1, `(.L_x_105) ;  /* 0x0000006000017945 */ /* 0x000fe80003800000 */
[----:B------:R0:W-:Y:S01]  /*35f0*/  @!P5 STG.E.U8 desc[UR36][R160.64+0x41], R121 ;  /* 0x00004179a000d986 */ /* 0x0001e2000c101124 */
[----:B------:R-:W-:Y:S05]  /*3600*/  @P2 BRA `(.L_x_106) ;  /* 0x00000000000c2947 */ /* 0x000fea0003800000 */
[----:B--2---:R-:W3:Y:S02]  /*3610*/  LDG.E.U8 R157, desc[UR36][R166.64+0x40] ;  /* 0x00004024a69d7981 */ /* 0x004ee4000c1e1100 */
[----:B---3--:R-:W-:-:S05]  /*3620*/  PRMT R89, R157, 0x8880, RZ ;  /* 0x000088809d597816 */ /* 0x008fca00000000ff */
[----:B------:R-:W-:-:S07]  /*3630*/  IMAD R22, R89, R156, RZ ;  /* 0x0000009c59167224 */ /* 0x000fce00078e02ff */
.L_x_106:
[----:B------:R-:W-:Y:S05]  /*3640*/  BSYNC B1 ;  /* 0x0000000000017941 */ /* 0x000fea0003800000 */
.L_x_105:
        /* <DEDUP_REMOVED lines=11> */
.L_x_108:
[----:B------:R-:W-:Y:S05]  /*3700*/  BSYNC B1 ;  /* 0x0000000000017941 */ /* 0x000fea0003800000 */
.L_x_107:
[----:B------:R-:W-:Y:S01]  /*3710*/  @!P4 IMAD R123, R123, R155, R22 ;  /* 0x0000009b7b7bc224 */ /* 0x000fe200078e0216 */
[----:B------:R-:W-:Y:S04]  /*3720*/  BSSY B1, `(.L_x_109) ;  /* 0x0000006000017945 */ /* 0x000fe80003800000 */
[----:B------:R0:W-:Y:S01]  /*3730*/  @!P4 STG.E.U8 desc[UR36][R8.64+0x41], R123 ;  /* 0x0000417b0800c986 */ /* 0x0001e2000c101124 */
[----:B------:R-:W-:Y:S05]  /*3740*/  @P3 BRA `(.L_x_110) ;  /* 0x00000000000c3947 */ /* 0x000fea0003800000 */
[----:B--2---:R-:W3:Y:S02]  /*3750*/  LDG.E.U8 R157, desc[UR36][R162.64+0x48] ;  /* 0x00004824a29d7981 */ /* 0x004ee4000c1e1100 */
[----:B---3--:R-:W-:-:S05]  /*3760*/  PRMT R89, R157, 0x8880, RZ ;  /* 0x000088809d597816 */ /* 0x008fca00000000ff */
[----:B------:R-:W-:-:S07]  /*3770*/  IMAD R22, R89, R156, RZ ;  /* 0x0000009c59167224 */ /* 0x000fce00078e02ff */
.L_x_110:
[----:B------:R-:W-:Y:S05]  /*3780*/  BSYNC B1 ;  /* 0x0000000000017941 */ /* 0x000fea0003800000 */
.L_x_109:
[----:B---3--:R-:W-:Y:S01]  /*3790*/  @!P3 IMAD R89, R124, R155, R22 ;  /* 0x0000009b7c59b224 */ /* 0x008fe200078e0216 */
[----:B------:R-:W-:Y:S04]  /*37a0*/  BSSY B1, `(.L_x_111) ;  /* 0x0000006000017945 */ /* 0x000fe80003800000 */
[----:B------:R3:W-:Y:S01]  /*37b0*/  @!P3 STG.E.U8 desc[UR36][R160.64+0x48], R89 ;  /* 0x00004859a000b986 */ /* 0x0007e2000c101124 */
[----:B------:R-:W-:Y:S05]  /*37c0*/  @P5 BRA `(.L_x_112) ;  /* 0x00000000000c5947 */ /* 0x000fea0003800000 */
[----:B--2---:R-:W3:Y:S02]  /*37d0*/  LDG.E.U8 R157, desc[UR36][R162.64+0x49] ;  /* 0x00004924a29d7981 */ /* 0x004ee4000c1e1100 */
[----:B---3--:R-:W-:-:S05]  /*37e0*/  PRMT R89, R157, 0x8880, RZ ;  /* 0x000088809d597816 */ /* 0x008fca00000000ff */
[----:B------:R-:W-:-:S07]  /*37f0*/  IMAD R22, R89, R156, RZ ;  /* 0x0000009c59167224 */ /* 0x000fce00078e02ff */
.L_x_112:
[----:B------:R-:W-:Y:S05]  /*3800*/  BSYNC B1 ;  /* 0x0000000000017941 */ /* 0x000fea0003800000 */
.L_x_111:
[----:B------:R-:W-:Y:S01]  /*3810*/  @!P5 IMAD R125, R125, R155, R22 ;  /* 0x0000009b7d7dd224 */ /* 0x000fe200078e0216 */
[----:B------:R-:W-:Y:S04]  /*3820*/  BSSY B1, `(.L_x_113) ;  /* 0x0000006000017945 */ /* 0x000fe80003800000 */
[----:B------:R0:W-:Y:S01]  /*3830*/  @!P5 STG.E.U8 desc[UR36][R160.64+0x49], R125 ;  /* 0x0000497da000d986 */ /* 0x0001e2000c101124 */
[----:B------:R-:W-:Y:S05]  /*3840*/  @P2 BRA `(.L_x_114) ;  /* 0x00000000000c2947 */ /* 0x000fea0003800000 */
[----:B--2---:R-:W3:Y:S02]  /*3850*/  LDG.E.U8 R157, desc[UR36][R166.64+0x48] ;  /* 0x00004824a69d7981 */ /* 0x004ee4000c1e1100 */
[----:B---3--:R-:W-:-:S05]  /*3860*/  PRMT R89, R157, 0x8880, RZ ;  /* 0x000088809d597816 */ /* 0x008fca00000000ff */
[----:B------:R-:W-:-:S07]  /*3870*/  IMAD R22, R89, R156, RZ ;  /* 0x0000009c59167224 */ /* 0x000fce00078e02ff */
.L_x_114:
[----:B------:R-:W-:Y:S05]  /*3880*/  BSYNC B1 ;  /* 0x0000000000017941 */ /* 0x000fea0003800000 */
.L_x_113:
        /* <DEDUP_REMOVED lines=11> */
.L_x_116:
[----:B------:R-:W-:Y:S05]  /*3940*/  BSYNC B1 ;  /* 0x0000000000017941 */ /* 0x000fea0003800000 */
.L_x_115:
[----:B------:R-:W-:Y:S01]  /*3950*/  @!P4 IMAD R127, R127, R155, R22 ;  /* 0x0000009b7f7fc224 */ /* 0x000fe200078e0216 */
[----:B------:R-:W-:Y:S04]  /*3960*/  BSSY B1, `(.L_x_117) ;  /* 0x0000006000017945 */ /* 0x000fe80003800000 */
[----:B------:R0:W-:Y:S01]  /*3970*/  @!P4 STG.E.U8 desc[UR36][R8.64+0x49], R127 ;  /* 0x0000497f0800c986 */ /* 0x0001e2000c101124 */
[----:B------:R-:W-:Y:S05]  /*3980*/  @P3 BRA `(.L_x_118) ;  /* 0x00000000000c3947 */ /* 0x000fea0003800000 */
[----:B--2---:R-:W3:Y:S02]  /*3990*/  LDG.E.U8 R157, desc[UR36][R162.64+0x50] ;  /* 0x00005024a29d7981 */ /* 0x004ee4000c1e1100 */
[----:B---3--:R-:W-:-:S05]  /*39a0*/  PRMT R89, R157, 0x8880, RZ ;  /* 0x000088809d597816 */ /* 0x008fca00000000ff */
[----:B------:R-:W-:-:S07]  /*39b0*/  IMAD R22, R89, R156, RZ ;  /* 0x0000009c59167224 */ /* 0x000fce00078e02ff */
.L_x_118:
[----:B------:R-:W-:Y:S05]  /*39c0*/  BSYNC B1 ;  /* 0x0000000000017941 */ /* 0x000fea0003800000 */
.L_x_117:
[----:B---3--:R-:W-:Y:S01]  /*39d0*/  @!P3 IMAD R89, R128, R155, R22 ;  /* 0x0000009b8059b224 */ /* 0x008fe200078e0216 */
[----:B------:R-:W-:Y:S04]  /*39e0*/  BSSY B1, `(.L_x_119) ;  /* 0x0000006000017945 */ /* 0x000fe80003800000 */
[----:B------:R3:W-:Y:S01]  /*39f0*/  @!P3 STG.E.U8 desc[UR36][R160.64+0x50], R89 ;  /* 0x00005059a000b986 */ /* 0x0007e2000c101124 */
[----:B------:R-:W-:Y:S05]  /*3a00*/  @P5 BRA `(.L_x_120) ;  /* 0x00000000000c5947 */ /* 0x000fea0003800000 */
[----:B--2---:R-:W3:Y:S02]  /*3a10*/  LDG.E.U8 R157, desc[UR36][R162.64+0x51] ;  /* 0x00005124a29d7981 */ /* 0x004ee4000c1e1100 */
[----:B---3--:R-:W-:-:S05]  /*3a20*/  PRMT R89, R157, 0x8880, RZ ;  /* 0x000088809d597816 */ /* 0x008fca00000000ff */
[----:B------:R-:W-:-:S07]  /*3a30*/  IMAD R22, R89, R156, RZ ;  /* 0x0000009c59167224 */ /* 0x000fce00078e02ff */
.L_x_120:
[----:B------:R-:W-:Y:S05]  /*3a40*/  BSYNC B1 ;  /* 0x0000000000017941 */ /* 0x000fea0003800000 */
.L_x_119:
[----:B------:R-:W-:Y:S01]  /*3a50*/  @!P5 IMAD R129, R129, R155, R22 ;  /* 0x0000009b8181d224 */ /* 0x000fe200078e0216 */
[----:B------:R-:W-:Y:S04]  /*3a60*/  BSSY B1, `(.L_x_121) ;  /* 0x0000006000017945 */ /* 0x000fe80003800000 */
[----:B------:R0:W-:Y:S01]  /*3a70*/  @!P5 STG.E.U8 desc[UR36][R160.64+0x51], R129 ;  /* 0x00005181a000d986 */ /* 0x0001e2000c101124 */
[----:B------:R-:W-:Y:S05]  /*3a80*/  @P2 BRA `(.L_x_122) ;  /* 0x00000000000c2947 */ /* 0x000fea0003800000 */
[----:B--2---:R-:W3:Y:S02]  /*3a90*/  LDG.E.U8 R157, desc[UR36][R166.64+0x50] ;  /* 0x00005024a69d7981 */ /* 0x004ee4000c1e1100 */
[----:B---3--:R-:W-:-:S05]  /*3aa0*/  PRMT R89, R157, 0x8880, RZ ;  /* 0x000088809d597816 */ /* 0x008fca00000000ff */
[----:B------:R-:W-:-:S07]  /*3ab0*/  IMAD R22, R89, R156, RZ ;  /* 0x0000009c59167224 */ /* 0x000fce00078e02ff */
.L_x_122:
[----:B------:R-:W-:Y:S05]  /*3ac0*/  BSYNC B1 ;  /* 0x0000000000017941 */ /* 0x000fea0003800000 */
.L_x_121:
        /* <DEDUP_REMOVED lines=11> */
.L_x_124:
[----:B------:R-:W-:Y:S05]  /*3b80*/  BSYNC B1 ;  /* 0x0000000000017941 */ /* 0x000fea0003800000 */
.L_x_123:
[----:B------:R-:W-:Y:S01]  /*3b90*/  @!P4 IMAD R131, R131, R155, R22 ;  /* 0x0000009b8383c224 */ /* 0x000fe200078e0216 */
[----:B------:R-:W-:Y:S04]  /*3ba0*/  BSSY B1, `(.L_x_125) ;  /* 0x0000006000017945 */ /* 0x000fe80003800000 */
[----:B------:R0:W-:Y:S01]  /*3bb0*/  @!P4 STG.E.U8 desc[UR36][R8.64+0x51], R131 ;  /* 0x000051830800c986 */ /* 0x0001e2000c101124 */
[----:B------:R-:W-:Y:S05]  /*3bc0*/  @P3 BRA `(.L_x_126) ;  /* 0x00000000000c3947 */ /* 0x000fea0003800000 */
[----:B--2---:R-:W3:Y:S02]  /*3bd0*/  LDG.E.U8 R157, desc[UR36][R162.64+0x58] ;  /* 0x00005824a29d7981 */ /* 0x004ee4000c1e1100 */
[----:B---3--:R-:W-:-:S05]  /*3be0*/  PRMT R89, R157, 0x8880, RZ ;  /* 0x000088809d597816 */ /* 0x008fca00000000ff */
[----:B------:R-:W-:-:S07]  /*3bf0*/  IMAD R22, R89, R156, RZ ;  /* 0x0000009c59167224 */ /* 0x000fce00078e02ff */
.L_x_126:
[----:B------:R-:W-:Y:S05]  /*3c00*/  BSYNC B1 ;  /* 0x0000000000017941 */ /* 0x000fea0003800000 */
.L_x_125:
[----:B---3--:R-:W-:Y:S01]  /*3c10*/  @!P3 IMAD R89, R132, R155, R22 ;  /* 0x0000009b8459b224 */ /* 0x008fe200078e0216 */
[----:B------:R-:W-:Y:S04]  /*3c20*/  BSSY B1, `(.L_x_127) ;  /* 0x0000006000017945 */ /* 0x000fe80003800000 */
[----:B------:R3:W-:Y:S01]  /*3c30*/  @!P3 STG.E.U8 desc[UR36][R160.64+0x58], R89 ;  /* 0x00005859a000b986 */ /* 0x0007e2000c101124 */
[----:B------:R-:W-:Y:S05]  /*3c40*/  @P5 BRA `(.L_x_128) ;  /* 0x00000000000c5947 */ /* 0x000fea0003800000 */
[----:B--2---:R-:W3:Y:S02]  /*3c50*/  LDG.E.U8 R157, desc[UR36][R162.64+0x59] ;  /* 0x00005924a29d7981 */ /* 0x004ee4000c1e1100 */
[----:B---3--:R-:W-:-:S05]  /*3c60*/  PRMT R89, R157, 0x8880, RZ ;  /* 0x000088809d597816 */ /* 0x008fca00000000ff */
[----:B------:R-:W-:-:S07]  /*3c70*/  IMAD R22, R89, R156, RZ ;  /* 0x0000009c59167224 */ /* 0x000fce00078e02ff */
.L_x_128:
[----:B------:R-:W-:Y:S05]  /*3c80*/  BSYNC B1 ;  /* 0x0000000000017941 */ /* 0x000fea0003800000 */
.L_x_127:
[----:B------:R-:W-:Y:S01]  /*3c90*/  @!P5 IMAD R133, R133, R155, R22 ;  /* 0x0000009b8585d224 */ /* 0x000fe200078e0216 */
[----:B------:R-:W-:Y:S04]  /*3ca0*/  BSSY B1, `(.L_x_129) ;  /* 0x0000006000017945 */ /* 0x000fe80003800000 */
[----:B------:R0:W-:Y:S01]  /*3cb0*/  @!P5 STG.E.U8 desc[UR36][R160.64+0x59], R133 ;  /* 0x00005985a000d986 */ /* 0x0001e2000c101124 */
[----:B------:R-:W-:Y:S05]  /*3cc0*/  @P2 BRA `(.L_x_130) ;  /* 0x00000000000c2947 */ /* 0x000fea0003800000 */
[----:B--2---:R-:W3:Y:S02]  /*3cd0*/  LDG.E.U8 R157, desc[UR36][R166.64+0x58] ;  /* 0x00005824a69d7981 */ /* 0x004ee4000c1e1100 */
[----:B---3--:R-:W-:-:S05]  /*3ce0*/  PRMT R89, R157, 0x8880, RZ ;  /* 0x000088809d597816 */ /* 0x008fca00000000ff */
[----:B------:R-:W-:-:S07]  /*3cf0*/  IMAD R22, R89, R156, RZ ;  /* 0x0000009c59167224 */ /* 0x000fce00078e02ff */
.L_x_130:
[----:B------:R-:W-:Y:S05]  /*3d00*/  BSYNC B1 ;  /* 0x0000000000017941 */ /* 0x000fea0003800000 */
.L_x_129:
        /* <DEDUP_REMOVED lines=11> */
.L_x_132:
[----:B------:R-:W-:Y:S05]  /*3dc0*/  BSYNC B1 ;  /* 0x0000000000017941 */ /* 0x000fea0003800000 */
.L_x_131:
[----:B------:R-:W-:Y:S01]  /*3dd0*/  @!P4 IMAD R135, R135, R155, R22 ;  /* 0x0000009b8787c224 */ /* 0x000fe200078e0216 */
[----:B------:R-:W-:Y:S04]  /*3de0*/  BSSY B1, `(.L_x_133) ;  /* 0x0000006000017945 */ /* 0x000fe80003800000 */
[----:B------:R0:W-:Y:S01]  /*3df0*/  @!P4 STG.E.U8 desc[UR36][R8.64+0x59], R135 ;  /* 0x000059870800c986 */ /* 0x0001e2000c101124 */
[----:B------:R-:W-:Y:S05]  /*3e00*/  @P3 BRA `(.L_x_134) ;  /* 0x00000000000c3947 */ /* 0x000fea0003800000 */
[----:B--2---:R-:W3:Y:S02]  /*3e10*/  LDG.E.U8 R157, desc[UR36][R162.64+0x60] ;  /* 0x00006024a29d7981 */ /* 0x004ee4000c1e1100 */
[----:B---3--:R-:W-:-:S05]  /*3e20*/  PRMT R89, R157, 0x8880, RZ ;  /* 0x000088809d597816 */ /* 0x008fca00000000ff */
[----:B------:R-:W-:-:S07]  /*3e30*/  IMAD R22, R89, R156, RZ ;  /* 0x0000009c59167224 */ /* 0x000fce00078e02ff */
.L_x_134:
[----:B------:R-:W-:Y:S05]  /*3e40*/  BSYNC B1 ;  /* 0x0000000000017941 */ /* 0x000fea0003800000 */
.L_x_133:
[----:B---3--:R-:W-:Y:S01]  /*3e50*/  @!P3 IMAD R89, R136, R155, R22 ;  /* 0x0000009b8859b224 */ /* 0x008fe200078e0216 */
[----:B------:R-:W-:Y:S04]  /*3e60*/  BSSY B1, `(.L_x_135) ;  /* 0x0000006000017945 */ /* 0x000fe80003800000 */
[----:B------:R3:W-:Y:S01]  /*3e70*/  @!P3 STG.E.U8 desc[UR36][R160.64+0x60], R89 ;  /* 0x00006059a000b986 */ /* 0x0007e2000c101124 */
[----:B------:R-:W-:Y:S05]  /*3e80*/  @P5 BRA `(.L_x_136) ;  /* 0x00000000000c5947 */ /* 0x000fea0003800000 */
[----:B--2---:R-:W3:Y:S02]  /*3e90*/  LDG.E.U8 R157, desc[UR36][R162.64+0x61] ;  /* 0x00006124a29d7981 */ /* 0x004ee4000c1e1100 */
[----:B---3--:R-:W-:-:S05]  /*3ea0*/  PRMT R89, R157, 0x8880, RZ ;  /* 0x000088809d597816 */ /* 0x008fca00000000ff */
[----:B------:R-:W-:-:S07]  /*3eb0*/  IMAD R22, R89, R156, RZ ;  /* 0x0000009c59167224 */ /* 0x000fce00078e02ff */
.L_x_136:
[----:B------:R-:W-:Y:S05]  /*3ec0*/  BSYNC B1 ;  /* 0x0000000000017941 */ /* 0x000fea0003800000 */
.L_x_135:
[----:B------:R-:W-:Y:S01]  /*3ed0*/  @!P5 IMAD R137, R137, R155, R22 ;  /* 0x0000009b8989d224 */ /* 0x000fe200078e0216 */
[----:B------:R-:W-:Y:S04]  /*3ee0*/  BSSY B1, `(.L_x_137) ;  /* 0x0000006000017945 */ /* 0x000fe80003800000 */
[----:B------:R0:W-:Y:S01]  /*3ef0*/  @!P5 STG.E.U8 desc[UR36][R160.64+0x61], R137 ;  /* 0x00006189a000d986 */ /* 0x0001e2000c101124 */
[----:B------:R-:W-:Y:S05]  /*3f00*/  @P2 BRA `(.L_x_138) ;  /* 0x00000000000c2947 */ /* 0x000fea0003800000 */
[----:B--2---:R-:W3:Y:S02]  /*3f10*/  LDG.E.U8 R157, desc[UR36][R166.64+0x60] ;  /* 0x00006024a69d7981 */ /* 0x004ee4000c1e1100 */
[----:B---3--:R-:W-:-:S05]  /*3f20*/  PRMT R89, R157, 0x8880, RZ ;  /* 0x000088809d597816 */ /* 0x008fca00000000ff */
[----:B------:R-:W-:-:S07]  /*3f30*/  IMAD R22, R89, R156, RZ ;  /* 0x0000009c59167224 */ /* 0x000fce00078e02ff */
.L_x_138:
[----:B------:R-:W-:Y:S05]  /*3f40*/  BSYNC B1 ;  /* 0x0000000000017941 */ /* 0x000fea0003800000 */
.L_x_137:
        /* <DEDUP_REMOVED lines=11> */
.L_x_140:
[----:B------:R-:W-:Y:S05]  /*4000*/  BSYNC B1 ;  /* 0x0000000000017941 */ /* 0x000fea0003800000 */
.L_x_139:
[----:B------:R-:W-:Y:S01]  /*4010*/  @!P4 IMAD R139, R139, R155, R22 ;  /* 0x0000009b8b8bc224 */ /* 0x000fe200078e0216 */
[----:B------:R-:W-:Y:S04]  /*4020*/  BSSY B1, `(.L_x_141) ;  /* 0x0000006000017945 */ /* 0x000fe80003800000 */
[----:B------:R0:W-:Y:S01]  /*4030*/  @!P4 STG.E.U8 desc[UR36][R8.64+0x61], R139 ;  /* 0x0000618b0800c986 */ /* 0x0001e2000c101124 */
[----:B------:R-:W-:Y:S05]  /*4040*/  @P3 BRA `(.L_x_142) ;  /* 0x00000000000c3947 */ /* 0x000fea0003800000 */
[----:B--2---:R-:W3:Y:S02]  /*4050*/  LDG.E.U8 R157, desc[UR36][R162.64+0x68] ;  /* 0x00006824a29d7981 */ /* 0x004ee4000c1e1100 */
[----:B---3--:R-:W-:-:S05]  /*4060*/  PRMT R89, R157, 0x8880, RZ ;  /* 0x000088809d597816 */ /* 0x008fca00000000ff */
[----:B------:R-:W-:-:S07]  /*4070*/  IMAD R22, R89, R156, RZ ;  /* 0x0000009c59167224 */ /* 0x000fce00078e02ff */
.L_x_142:
[----:B------:R-:W-:Y:S05]  /*4080*/  BSYNC B1 ;  /* 0x0000000000017941 */ /* 0x000fea0003800000 */
.L_x_141:
[----:B---3--:R-:W-:Y:S01]  /*4090*/  @!P3 IMAD R89, R140, R155, R22 ;  /* 0x0000009b8c59b224 */ /* 0x008fe200078e0216 */
[----:B------:R-:W-:Y:S04]  /*40a0*/  BSSY B1, `(.L_x_143) ;  /* 0x0000006000017945 */ /* 0x000fe80003800000 */
[----:B------:R3:W-:Y:S01]  /*40b0*/  @!P3 STG.E.U8 desc[UR36][R160.64+0x68], R89 ;  /* 0x00006859a000b986 */ /* 0x0007e2000c101124 */
[----:B------:R-:W-:Y:S05]  /*40c0*/  @P5 BRA `(.L_x_144) ;  /* 0x00000000000c5947 */ /* 0x000fea0003800000 */
[----:B--2---:R-:W3:Y:S02]  /*40d0*/  LDG.E.U8 R157, desc[UR36][R162.64+0x69] ;  /* 0x00006924a29d7981 */ /* 0x004ee4000c1e1100 */
[----:B---3--:R-:W-:-:S05]  /*40e0*/  PRMT R89, R157, 0x8880, RZ ;  /* 0x000088809d597816 */ /* 0x008fca00000000ff */
[----:B------:R-:W-:-:S07]  /*40f0*/  IMAD R22, R89, R156, RZ ;  /* 0x0000009c59167224 */ /* 0x000fce00078e02ff */
.L_x_144:
[----:B------:R-:W-:Y:S05]  /*4100*/  BSYNC B1 ;  /* 0x0000000000017941 */ /* 0x000fea0003800000 */
.L_x_143:
[----:B------:R-:W-:Y:S01]  /*4110*/  @!P5 IMAD R141, R141, R155, R22 ;  /* 0x0000009b8d8dd224 */ /* 0x000fe200078e0216 */
[----:B------:R-:W-:Y:S04]  /*4120*/  BSSY B1, `(.L_x_145) ;  /* 0x0000006000017945 */ /* 0x000fe80003800000 */
[----:B------:R0:W-:Y:S01]  /*4130*/  @!P5 STG.E.U8 desc[UR36][R160.64+0x69], R141 ;  /* 0x0000698da000d986 */ /* 0x0001e2000c101124 */
[----:B------:R-:W-:Y:S05]  /*4140*/  @P2 BRA `(.L_x_146) ;  /* 0x00000000000c2947 */ /* 0x000fea0003800000 */
[----:B--2---:R-:W3:Y:S02]  /*4150*/  LDG.E.U8 R157, desc[UR36][R166.64+0x68] ;  /* 0x00006824a69d7981 */ /* 0x004ee4000c1e1100 */
[----:B---3--:R-:W-:-:S05]  /*4160*/  PRMT R89, R157, 0x8880, RZ ;  /* 0x000088809d597816 */ /* 0x008fca00000000ff */
[----:B------:R-:W-:-:S07]  /*4170*/  IMAD R22, R89, R156, RZ ;  /* 0x0000009c59167224 */ /* 0x000fce00078e02ff */
.L_x_146:
[----:B------:R-:W-:Y:S05]  /*4180*/  BSYNC B1 ;  /* 0x0000000000017941 */ /* 0x000fea0003800000 */
.L_x_145:
        /* <DEDUP_REMOVED lines=11> */
.L_x_148:
[----:B------:R-:W-:Y:S05]  /*4240*/  BSYNC B1 ;  /* 0x0000000000017941 */ /* 0x000fea0003800000 */
.L_x_147:
[----:B------:R-:W-:Y:S01]  /*4250*/  @!P4 IMAD R143, R143, R155, R22 ;  /* 0x0000009b8f8fc224 */ /* 0x000fe200078e0216 */
[----:B------:R-:W-:Y:S04]  /*4260*/  BSSY B1, `(.L_x_149) ;  /* 0x0000006000017945 */ /* 0x000fe80003800000 */
[----:B------:R0:W-:Y:S01]  /*4270*/  @!P4 STG.E.U8 desc[UR36][R8.64+0x69], R143 ;  /* 0x0000698f0800c986 */ /* 0x0001e2000c101124 */
[----:B------:R-:W-:Y:S05]  /*4280*/  @P3 BRA `(.L_x_150) ;  /* 0x00000000000c3947 */ /* 0x000fea0003800000 */
[----:B--2---:R-:W3:Y:S02]  /*4290*/  LDG.E.U8 R157, desc[UR36][R162.64+0x70] ;  /* 0x00007024a29d7981 */ /* 0x004ee4000c1e1100 */
[----:B---3--:R-:W-:-:S05]  /*42a0*/  PRMT R89, R157, 0x8880, RZ ;  /* 0x000088809d597816 */ /* 0x008fca00000000ff */
[----:B------:R-:W-:-:S07]  /*42b0*/  IMAD R22, R89, R156, RZ ;  /* 0x0000009c59167224 */ /* 0x000fce00078e02ff */
.L_x_150:
[----:B------:R-:W-:Y:S05]  /*42c0*/  BSYNC B1 ;  /* 0x0000000000017941 */ /* 0x000fea0003800000 */
.L_x_149:
[----:B---3--:R-:W-:Y:S01]  /*42d0*/  @!P3 IMAD R89, R144, R155, R22 ;  /* 0x0000009b9059b224 */ /* 0x008fe200078e0216 */
[----:B------:R-:W-:Y:S04]  /*42e0*/  BSSY B1, `(.L_x_151) ;  /* 0x0000006000017945 */ /* 0x000fe80003800000 */
[----:B------:R3:W-:Y:S01]  /*42f0*/  @!P3 STG.E.U8 desc[UR36][R160.64+0x70], R89 ;  /* 0x00007059a000b986 */ /* 0x0007e2000c101124 */
[----:B------:R-:W-:Y:S05]  /*4300*/  @P5 BRA `(.L_x_152) ;  /* 0x00000000000c5947 */ /* 0x000fea0003800000 */
[----:B--2---:R-:W3:Y:S02]  /*4310*/  LDG.E.U8 R157, desc[UR36][R162.64+0x71] ;  /* 0x00007124a29d7981 */ /* 0x004ee4000c1e1100 */
[----:B---3--:R-:W-:-:S05]  /*4320*/  PRMT R89, R157, 0x8880, RZ ;  /* 0x000088809d597816 */ /* 0x008fca00000000ff */
[----:B------:R-:W-:-:S07]  /*4330*/  IMAD R22, R89, R156, RZ ;  /* 0x0000009c59167224 */ /* 0x000fce00078e02ff */
.L_x_152:
[----:B------:R-:W-:Y:S05]  /*4340*/  BSYNC B1 ;  /* 0x0000000000017941 */ /* 0x000fea0003800000 */
.L_x_151:
[----:B------:R-:W-:Y:S01]  /*4350*/  @!P5 IMAD R145, R145, R155, R22 ;  /* 0x0000009b9191d224 */ /* 0x000fe200078e0216 */
[----:B------:R-:W-:Y:S04]  /*4360*/  BSSY B1, `(.L_x_153) ;  /* 0x0000006000017945 */ /* 0x000fe80003800000 */
[----:B------:R0:W-:Y:S01]  /*4370*/  @!P5 STG.E.U8 desc[UR36][R160.64+0x71], R145 ;  /* 0x00007191a000d986 */ /* 0x0001e2000c101124 */
[----:B------:R-:W-:Y:S05]  /*4380*/  @P2 BRA `(.L_x_154) ;  /* 0x00000000000c2947 */ /* 0x000fea0003800000 */
[----:B--2---:R-:W3:Y:S02]  /*4390*/  LDG.E.U8 R157, desc[UR36][R166.64+0x70] ;  /* 0x00007024a69d7981 */ /* 0x004ee4000c1e1100 */
[----:B---3--:R-:W-:-:S05]  /*43a0*/  PRMT R89, R157, 0x8880, RZ ;  /* 0x000088809d597816 */ /* 0x008fca00000000ff */
[----:B------:R-:W-:-:S07]  /*43b0*/  IMAD R22, R89, R156, RZ ;  /* 0x0000009c59167224 */ /* 0x000fce00078e02ff */
.L_x_154:
[----:B------:R-:W-:Y:S05]  /*43c0*/  BSYNC B1 ;  /* 0x0000000000017941 */ /* 0x000fea0003800000 */
.L_x_153:
[C---:B------:R-:W-:Y:S01]  /*43d0*/  ISETP.LT.OR P4, PT, R3.reuse, 0x72, !P1 ;  /* 0x000000720300780c */ /* 0x040fe20004f81670 */
[----:B---3--:R-:W-:Y:S01]  /*43e0*/  @!P2 IMAD R89, R146, R155, R22 ;  /* 0x0000009b9259a224 */ /* 0x008fe200078e0216 */
[----:B------:R-:W-:Y:S01]  /*43f0*/  BSSY B1, `(.L_x_155) ;  /* 0x000000b000017945 */ /* 0x000fe20003800000 */
[----:B------:R-:W-:Y:S02]  /*4400*/  ISETP.LT.OR P3, PT, R3, 0x79, !P0 ;  /* 0x000000790300780c */ /* 0x000fe40004761670 */
[----:B------:R-:W-:Y:S01]  /*4410*/  IADD3 R153, P5, R153, 0x80, RZ ;  /* 0x0000008099997810 */ /* 0x000fe20007fbe0ff */
[----:B------:R3:W-:Y:S01]  /*4420*/  @!P2 STG.E.U8 desc[UR36][R8.64+0x70], R89 ;  /* 0x000070590800a986 */ /* 0x0007e2000c101124 */
[C---:B------:R-:W-:Y:S02]  /*4430*/  ISETP.LT.OR P2, PT, R3.reuse, 0x79, !P1 ;  /* 0x000000790300780c */ /* 0x040fe40004f41670 */
[C---:B------:R-:W-:Y:S02]  /*4440*/  ISETP.LT.OR P0, PT, R3.reuse, 0x7a, !P0 ;  /* 0x0000007a0300780c */ /* 0x040fe40004701670 */
[----:B------:R-:W-:-:S02]  /*4450*/  ISETP.LT.OR P1, PT, R3, 0x7a, !P1 ;  /* 0x0000007a0300780c */ /* 0x000fc40004f21670 */
[----:B------:R-:W-:Y:S11]  /*4460*/  @P4 BRA `(.L_x_156) ;  /* 0x00000000000c4947 */ /* 0x000ff60003800000 */
[----:B--2---:R-:W3:Y:S02]  /*4470*/  LDG.E.U8 R157, desc[UR36][R166.64+0x71] ;  /* 0x00007124a69d7981 */ /* 0x004ee4000c1e1100 */
[----:B---3--:R-:W-:-:S05]  /*4480*/  PRMT R89, R157, 0x8880, RZ ;  /* 0x000088809d597816 */ /* 0x008fca00000000ff */
[----:B------:R-:W-:-:S07]  /*4490*/  IMAD R22, R89, R156, RZ ;  /* 0x0000009c59167224 */ /* 0x000fce00078e02ff */
.L_x_156:
[----:B------:R-:W-:Y:S05]  /*44a0*/  BSYNC B1 ;  /* 0x0000000000017941 */ /* 0x000fea0003800000 */
.L_x_155:
[----:B------:R-:W-:Y:S01]  /*44b0*/  @!P4 IMAD R147, R147, R155, R22 ;  /* 0x0000009b9393c224 */ /* 0x000fe200078e0216 */
[----:B------:R-:W-:Y:S04]  /*44c0*/  BSSY B1, `(.L_x_157) ;  /* 0x0000006000017945 */ /* 0x000fe80003800000 */
[----:B------:R0:W-:Y:S01]  /*44d0*/  @!P4 STG.E.U8 desc[UR36][R8.64+0x71], R147 ;  /* 0x000071930800c986 */ /* 0x0001e2000c101124 */
[----:B------:R-:W-:Y:S05]  /*44e0*/  @P3 BRA `(.L_x_158) ;  /* 0x00000000000c3947 */ /* 0x000fea0003800000 */
[----:B--2---:R-:W3:Y:S02]  /*44f0*/  LDG.E.U8 R157, desc[UR36][R162.64+0x78] ;  /* 0x00007824a29d7981 */ /* 0x004ee4000c1e1100 */
[----:B---3--:R-:W-:-:S05]  /*4500*/  PRMT R89, R157, 0x8880, RZ ;  /* 0x000088809d597816 */ /* 0x008fca00000000ff */
[----:B------:R-:W-:-:S07]  /*4510*/  IMAD R22, R89, R156, RZ ;  /* 0x0000009c59167224 */ /* 0x000fce00078e02ff */
.L_x_158:
[----:B------:R-:W-:Y:S05]  /*4520*/  BSYNC B1 ;  /* 0x0000000000017941 */ /* 0x000fea0003800000 */
.L_x_157:
[----:B---3--:R-:W-:Y:S01]  /*4530*/  @!P3 IMAD R89, R148, R155, R22 ;  /* 0x0000009b9459b224 */ /* 0x008fe200078e0216 */
[----:B------:R-:W-:Y:S01]  /*4540*/  BSSY B1, `(.L_x_159) ;  /* 0x0000007000017945 */ /* 0x000fe20003800000 */
[----:B----4-:R-:W-:-:S03]  /*4550*/  IMAD.X R91, RZ, RZ, R5, P5 ;  /* 0x000000ffff5b7224 */ /* 0x010fc600028e0605 */
[----:B------:R3:W-:Y:S01]  /*4560*/  @!P3 STG.E.U8 desc[UR36][R160.64+0x78], R89 ;  /* 0x00007859a000b986 */ /* 0x0007e2000c101124 */
[----:B------:R-:W-:Y:S05]  /*4570*/  @P0 BRA `(.L_x_160) ;  /* 0x00000000000c0947 */ /* 0x000fea0003800000 */
[----:B--2---:R-:W2:Y:S02]  /*4580*/  LDG.E.U8 R157, desc[UR36][R162.64+0x79] ;  /* 0x00007924a29d7981 */ /* 0x004ea4000c1e1100 */
[----:B--2---:R-:W-:-:S05]  /*4590*/  PRMT R5, R157, 0x8880, RZ ;  /* 0x000088809d057816 */ /* 0x004fca00000000ff */
[----:B------:R-:W-:-:S07]  /*45a0*/  IMAD R22, R5, R156, RZ ;  /* 0x0000009c05167224 */ /* 0x000fce00078e02ff */
.L_x_160:
[----:B------:R-:W-:Y:S05]  /*45b0*/  BSYNC B1 ;  /* 0x0000000000017941 */ /* 0x000fea0003800000 */
.L_x_159:
[----:B------:R-:W-:Y:S01]  /*45c0*/  @!P0 IMAD R149, R149, R155, R22 ;  /* 0x0000009b95958224 */ /* 0x000fe200078e0216 */
[----:B------:R-:W-:Y:S01]  /*45d0*/  BSSY B1, `(.L_x_161) ;  /* 0x0000007000017945 */ /* 0x000fe20003800000 */
[----:B------:R-:W-:-:S03]  /*45e0*/  IMAD R4, R91, R158, RZ ;  /* 0x0000009e5b047224 */ /* 0x000fc600078e02ff */
[----:B------:R4:W-:Y:S01]  /*45f0*/  @!P0 STG.E.U8 desc[UR36][R160.64+0x79], R149 ;  /* 0x00007995a0008986 */ /* 0x0009e2000c101124 */
[----:B------:R-:W-:Y:S05]  /*4600*/  @P2 BRA `(.L_x_162) ;  /* 0x00000000000c2947 */ /* 0x000fea0003800000 */
[----:B--2---:R-:W2:Y:S02]  /*4610*/  LDG.E.U8 R157, desc[UR36][R166.64+0x78] ;  /* 0x00007824a69d7981 */ /* 0x004ea4000c1e1100 */
[----:B--2---:R-:W-:-:S05]  /*4620*/  PRMT R5, R157, 0x8880, RZ ;  /* 0x000088809d057816 */ /* 0x004fca00000000ff */
[----:B------:R-:W-:-:S07]  /*4630*/  IMAD R22, R5, R156, RZ ;  /* 0x0000009c05167224 */ /* 0x000fce00078e02ff */
.L_x_162:
[----:B------:R-:W-:Y:S05]  /*4640*/  BSYNC B1 ;  /* 0x0000000000017941 */ /* 0x000fea0003800000 */
.L_x_161:
[----:B------:R-:W-:Y:S01]  /*4650*/  @!P2 IMAD R5, R150, R155, R22 ;  /* 0x0000009b9605a224 */ /* 0x000fe200078e0216 */
[----:B------:R-:W-:Y:S01]  /*4660*/  BSSY B1, `(.L_x_163) ;  /* 0x0000009000017945 */ /* 0x000fe20003800000 */
[C---:B---3--:R-:W-:Y:S02]  /*4670*/  IMAD R89, R153.reuse, R159, R4 ;  /* 0x0000009f99597224 */ /* 0x048fe400078e0204 */
[CC--:B------:R-:W-:Y:S01]  /*4680*/  IMAD.WIDE.U32 R164, R153.reuse, R158.reuse, R164 ;  /* 0x0000009e99a47225 */ /* 0x0c0fe200078e00a4 */
[----:B------:R3:W-:Y:S03]  /*4690*/  @!P2 STG.E.U8 desc[UR36][R8.64+0x78], R5 ;  /* 0x000078050800a986 */ /* 0x0007e6000c101124 */
[----:B------:R-:W-:Y:S01]  /*46a0*/  IMAD.WIDE.U32 R158, R153, R158, R20 ;  /* 0x0000009e999e7225 */ /* 0x000fe200078e0014 */
[----:B------:R-:W-:Y:S06]  /*46b0*/  @P1 BRA `(.L_x_164) ;  /* 0x00000000000c1947 */ /* 0x000fec0003800000 */
[----:B--2---:R-:W3:Y:S02]  /*46c0*/  LDG.E.U8 R157, desc[UR36][R166.64+0x79] ;  /* 0x00007924a69d7981 */ /* 0x004ee4000c1e1100 */
[----:B---3--:R-:W-:-:S05]  /*46d0*/  PRMT R5, R157, 0x8880, RZ ;  /* 0x000088809d057816 */ /* 0x008fca00000000ff */
[----:B------:R-:W-:-:S07]  /*46e0*/  IMAD R22, R5, R156, RZ ;  /* 0x0000009c05167224 */ /* 0x000fce00078e02ff */
.L_x_164:
[----:B------:R-:W-:Y:S05]  /*46f0*/  BSYNC B1 ;  /* 0x0000000000017941 */ /* 0x000fea0003800000 */
.L_x_163:
[----:B------:R-:W-:Y:S01]  /*4700*/  @!P1 IMAD R151, R151, R155, R22 ;  /* 0x0000009b97979224 */ /* 0x000fe200078e0216 */
[----:B------:R-:W-:Y:S01]  /*4710*/  ISETP.GE.AND P2, PT, R0, 0x81, PT ;  /* 0x000000810000780c */ /* 0x000fe20003f46270 */
[----:B------:R-:W-:Y:S01]  /*4720*/  BSSY B1, `(.L_x_165) ;  /* 0x000000c000017945 */ /* 0x000fe20003800000 */
[----:B------:R-:W-:Y:S02]  /*4730*/  IADD3 R4, P5, R158, R12, RZ ;  /* 0x0000000c9e047210 */ /* 0x000fe40007fbe0ff */
[----:B------:R0:W-:Y:S01]  /*4740*/  @!P1 STG.E.U8 desc[UR36][R8.64+0x79], R151 ;  /* 0x0000799708009986 */ /* 0x0001e2000c101124 */
[----:B------:R-:W-:Y:S02]  /*4750*/  ISETP.LT.OR P1, PT, R3, 0x1, !P2 ;  /* 0x000000010300780c */ /* 0x000fe40005721670 */
[----:B---3--:R-:W-:Y:S02]  /*4760*/  IADD3.X R5, R13, R159, R89, P5, !PT ;  /* 0x0000009f0d057210 */ /* 0x008fe40002ffe459 */
[----:B------:R-:W-:-:S02]  /*4770*/  ISETP.GE.AND P0, PT, R0, 0x89, PT ;  /* 0x000000890000780c */ /* 0x000fc40003f06270 */
[----:B------:R-:W-:Y:S02]  /*4780*/  IADD3 R12, P4, P3, R14, R12, R164 ;  /* 0x0000000c0e0c7210 */ /* 0x000fe40007b9e0a4 */
[----:B------:R-:W-:-:S05]  /*4790*/  ISETP.LT.OR P5, PT, R3, 0x2, !P2 ;  /* 0x000000020300780c */ /* 0x000fca00057a1670 */
[----:B0-----:R-:W-:Y:S08]  /*47a0*/  @P1 BRA `(.L_x_166) ;  /* 0x00000000000c1947 */ /* 0x001ff00003800000 */
[----:B--2---:R-:W2:Y:S02]  /*47b0*/  LDG.E.U8 R157, desc[UR36][R4.64] ;  /* 0x00000024049d7981 */ /* 0x004ea4000c1e1100 */
[----:B--2---:R-:W-:-:S05]  /*47c0*/  PRMT R9, R157, 0x8880, RZ ;  /* 0x000088809d097816 */ /* 0x004fca00000000ff */
[----:B------:R-:W-:-:S07]  /*47d0*/  IMAD R22, R9, R156, RZ ;  /* 0x0000009c09167224 */ /* 0x000fce00078e02ff */
.L_x_166:
[----:B------:R-:W-:Y:S05]  /*47e0*/  BSYNC B1 ;  /* 0x0000000000017941 */ /* 0x000fea0003800000 */
.L_x_165:
[----:B------:R-:W-:Y:S01]  /*47f0*/  @!P1 IMAD R9, R24, R155, R22 ;  /* 0x0000009b18099224 */ /* 0x000fe200078e0216 */
[----:B------:R-:W-:Y:S01]  /*4800*/  BSSY B1, `(.L_x_167) ;  /* 0x0000007000017945 */ /* 0x000fe20003800000 */
[----:B------:R-:W-:-:S03]  /*4810*/  IMAD.IADD R164, R89, 0x1, R165 ;  /* 0x0000000159a47824 */ /* 0x000fc600078e02a5 */
[----:B------:R0:W-:Y:S01]  /*4820*/  @!P1 STG.E.U8 desc[UR36][R6.64], R9 ;  /* 0x0000000906009986 */ /* 0x0001e2000c101124 */
[----:B------:R-:W-:Y:S05]  /*4830*/  @P5 BRA `(.L_x_168) ;  /* 0x00000000000c5947 */ /* 0x000fea0003800000 */
[----:B--2---:R-:W0:Y:S02]  /*4840*/  LDG.E.U8 R157, desc[UR36][R4.64+0x1] ;  /* 0x00000124049d7981 */ /* 0x004e24000c1e1100 */
[----:B0-----:R-:W-:-:S05]  /*4850*/  PRMT R9, R157, 0x8880, RZ ;  /* 0x000088809d097816 */ /* 0x001fca00000000ff */
[----:B------:R-:W-:-:S07]  /*4860*/  IMAD R22, R9, R156, RZ ;  /* 0x0000009c09167224 */ /* 0x000fce00078e02ff */
.L_x_168:
[----:B------:R-:W-:Y:S05]  /*4870*/  BSYNC B1 ;  /* 0x0000000000017941 */ /* 0x000fea0003800000 */
.L_x_167:
[----:B------:R-:W-:Y:S01]  /*4880*/  ISETP.LT.OR P1, PT, R3, 0x1, !P0 ;  /* 0x000000010300780c */ /* 0x000fe20004721670 */
[----:B------:R-:W-:Y:S01]  /*4890*/  @!P5 IMAD R25, R25, R155, R22 ;  /* 0x0000009b1919d224 */ /* 0x000fe200078e0216 */
[----:B------:R-:W-:Y:S01]  /*48a0*/  BSSY B1, `(.L_x_169) ;  /* 0x000000a000017945 */ /* 0x000fe20003800000 */
[----:B------:R-:W-:Y:S02]  /*48b0*/  IADD3.X R13, R21, R13, R164, P4, P3 ;  /* 0x0000000d150d7210 */ /* 0x000fe400027e64a4 */
[C---:B------:R-:W-:Y:S01]  /*48c0*/  ISETP.LT.OR P4, PT, R3.reuse, 0x2, !P0 ;  /* 0x000000020300780c */ /* 0x040fe20004781670 */
[----:B------:R3:W-:Y:S01]  /*48d0*/  @!P5 STG.E.U8 desc[UR36][R6.64+0x1], R25 ;  /* 0x000001190600d986 */ /* 0x0007e2000c101124 */
[C---:B------:R-:W-:Y:S02]  /*48e0*/  ISETP.LT.OR P5, PT, R3.reuse, 0x9, !P2 ;  /* 0x000000090300780c */ /* 0x040fe400057a1670 */
[----:B------:R-:W-:-:S04]  /*48f0*/  ISETP.LT.OR P3, PT, R3, 0xa, !P2 ;  /* 0x0000000a0300780c */ /* 0x000fc80005761670 */
[----:B------:R-:W-:Y:S09]  /*4900*/  @P1 BRA `(.L_x_170) ;  /* 0x00000000000c1947 */ /* 0x000ff20003800000 */
[----:B--2---:R-:W0:Y:S02]  /*4910*/  LDG.E.U8 R157, desc[UR36][R12.64] ;  /* 0x000000240c9d7981 */ /* 0x004e24000c1e1100 */
[----:B0-----:R-:W-:-:S05]  /*4920*/  PRMT R9, R157, 0x8880, RZ ;  /* 0x000088809d097816 */ /* 0x001fca00000000ff */
[----:B------:R-:W-:-:S07]  /*4930*/  IMAD R22, R9, R156, RZ ;  /* 0x0000009c09167224 */ /* 0x000fce00078e02ff */
.L_x_170:
[----:B------:R-:W-:Y:S05]  /*4940*/  BSYNC B1 ;  /* 0x0000000000017941 */ /* 0x000fea0003800000 */
.L_x_169:
[----:B0-----:R-:W-:Y:S01]  /*4950*/  @!P1 IMAD R9, R26, R155, R22 ;  /* 0x0000009b1a099224 */ /* 0x001fe200078e0216 */
[----:B------:R-:W-:Y:S04]  /*4960*/  BSSY B1, `(.L_x_171) ;  /* 0x0000006000017945 */ /* 0x000fe80003800000 */
[----:B------:R0:W-:Y:S01]  /*4970*/  @!P1 STG.E.U8 desc[UR36][R10.64], R9 ;  /* 0x000000090a009986 */ /* 0x0001e2000c101124 */
[----:B------:R-:W-:Y:S05]  /*4980*/  @P4 BRA `(.L_x_172) ;  /* 0x00000000000c4947 */ /* 0x000fea0003800000 */
[----:B--2---:R-:W0:Y:S02]  /*4990*/  LDG.E.U8 R157, desc[UR36][R12.64+0x1] ;  /* 0x000001240c9d7981 */ /* 0x004e24000c1e1100 */
[----:B0-----:R-:W-:-:S05]  /*49a0*/  PRMT R9, R157, 0x8880, RZ ;  /* 0x000088809d097816 */ /* 0x001fca00000000ff */
[----:B------:R-:W-:-:S07]  /*49b0*/  IMAD R22, R9, R156, RZ ;  /* 0x0000009c09167224 */ /* 0x000fce00078e02ff */
.L_x_172:
[----:B------:R-:W-:Y:S05]  /*49c0*/  BSYNC B1 ;  /* 0x0000000000017941 */ /* 0x000fea0003800000 */
.L_x_171:
[----:B------:R-:W-:Y:S01]  /*49d0*/  @!P4 IMAD R27, R27, R155, R22 ;  /* 0x0000009b1b1bc224 */ /* 0x000fe200078e0216 */
[----:B------:R-:W-:Y:S04]  /*49e0*/  BSSY B1, `(.L_x_173) ;  /* 0x0000006000017945 */ /* 0x000fe80003800000 */
[----:B------:R0:W-:Y:S01]  /*49f0*/  @!P4 STG.E.U8 desc[UR36][R10.64+0x1], R27 ;  /* 0x0000011b0a00c986 */ /* 0x0001e2000c101124 */
[----:B------:R-:W-:Y:S05]  /*4a00*/  @P5 BRA `(.L_x_174) ;  /* 0x00000000000c5947 */ /* 0x000fea0003800000 */
[----:B--2---:R-:W0:Y:S02]  /*4a10*/  LDG.E.U8 R157, desc[UR36][R4.64+0x8] ;  /* 0x00000824049d7981 */ /* 0x004e24000c1e1100 */
[----:B0-----:R-:W-:-:S05]  /*4a20*/  PRMT R9, R157, 0x8880, RZ ;  /* 0x000088809d097816 */ /* 0x001fca00000000ff */
[----:B------:R-:W-:-:S07]  /*4a30*/  IMAD R22, R9, R156, RZ ;  /* 0x0000009c09167224 */ /* 0x000fce00078e02ff */
.L_x_174:
[----:B------:R-:W-:Y:S05]  /*4a40*/  BSYNC B1 ;  /* 0x0000000000017941 */ /* 0x000fea0003800000 */
.L_x_173:
[----:B0-----:R-:W-:Y:S01]  /*4a50*/  @!P5 IMAD R9, R28, R155, R22 ;  /* 0x0000009b1c09d224 */ /* 0x001fe200078e0216 */
[----:B------:R-:W-:Y:S04]  /*4a60*/  BSSY B1, `(.L_x_175) ;  /* 0x0000006000017945 */ /* 0x000fe80003800000 */
[----:B------:R0:W-:Y:S01]  /*4a70*/  @!P5 STG.E.U8 desc[UR36][R6.64+0x8], R9 ;  /* 0x000008090600d986 */ /* 0x0001e2000c101124 */
[----:B------:R-:W-:Y:S05]  /*4a80*/  @P3 BRA `(.L_x_176) ;  /* 0x00000000000c3947 */ /* 0x000fea0003800000 */
[----:B--2---:R-:W0:Y:S02]  /*4a90*/  LDG.E.U8 R157, desc[UR36][R4.64+0x9] ;  /* 0x00000924049d7981 */ /* 0x004e24000c1e1100 */
[----:B0-----:R-:W-:-:S05]  /*4aa0*/  PRMT R9, R157, 0x8880, RZ ;  /* 0x000088809d097816 */ /* 0x001fca00000000ff */
[----:B------:R-:W-:-:S07]  /*4ab0*/  IMAD R22, R9, R156, RZ ;  /* 0x0000009c09167224 */ /* 0x000fce00078e02ff */
.L_x_176:
[----:B------:R-:W-:Y:S05]  /*4ac0*/  BSYNC B1 ;  /* 0x0000000000017941 */ /* 0x000fea0003800000 */
.L_x_175:
[----:B------:R-:W-:Y:S01]  /*4ad0*/  ISETP.LT.OR P5, PT, R3, 0x9, !P0 ;  /* 0x000000090300780c */ /* 0x000fe200047a1670 */
[----:B------:R-:W-:Y:S01]  /*4ae0*/  @!P3 IMAD R29, R29, R155, R22 ;  /* 0x0000009b1d1db224 */ /* 0x000fe200078e0216 */
[----:B------:R-:W-:Y:S01]  /*4af0*/  BSSY B1, `(.L_x_177) ;  /* 0x0000009000017945 */ /* 0x000fe20003800000 */
[C---:B------:R-:W-:Y:S02]  /*4b00*/  ISETP.LT.OR P4, PT, R3.reuse, 0xa, !P0 ;  /* 0x0000000a0300780c */ /* 0x040fe40004781670 */
[C---:B------:R-:W-:Y:S01]  /*4b10*/  ISETP.LT.OR P1, PT, R3.reuse, 0x12, !P2 ;  /* 0x000000120300780c */ /* 0x040fe20005721670 */
[----:B------:R0:W-:Y:S01]  /*4b20*/  @!P3 STG.E.U8 desc[UR36][R6.64+0x9], R29 ;  /* 0x0000091d0600b986 */ /* 0x0001e2000c101124 */
[----:B------:R-:W-:-:S06]  /*4b30*/  ISETP.LT.OR P3, PT, R3, 0x11, !P2 ;  /* 0x000000110300780c */ /* 0x000fcc0005761670 */
[----:B------:R-:W-:Y:S07]  /*4b40*/  @P5 BRA `(.L_x_178) ;  /* 0x00000000000c5947 */ /* 0x000fee0003800000 */
[----:B--2---:R-:W0:Y:S02]  /*4b50*/  LDG.E.U8 R157, desc[UR36][R12.64+0x8] ;  /* 0x000008240c9d7981 */ /* 0x004e24000c1e1100 */
[----:B0-----:R-:W-:-:S05]  /*4b60*/  PRMT R9, R157, 0x8880, RZ ;  /* 0x000088809d097816 */ /* 0x001fca00000000ff */
[----:B------:R-:W-:-:S07]  /*4b70*/  IMAD R22, R9, R156, RZ ;  /* 0x0000009c09167224 */ /* 0x000fce00078e02ff */
.L_x_178:
[----:B------:R-:W-:Y:S05]  /*4b80*/  BSYNC B1 ;  /* 0x0000000000017941 */ /* 0x000fea0003800000 */
.L_x_177:
[----:B0-----:R-:W-:Y:S01]  /*4b90*/  @!P5 IMAD R9, R30, R155, R22 ;  /* 0x0000009b1e09d224 */ /* 0x001fe200078e0216 */
[----:B------:R-:W-:Y:S04]  /*4ba0*/  BSSY B1, `(.L_x_179) ;  /* 0x0000006000017945 */ /* 0x000fe80003800000 */
[----:B------:R0:W-:Y:S01]  /*4bb0*/  @!P5 STG.E.U8 desc[UR36][R10.64+0x8], R9 ;  /* 0x000008090a00d986 */ /* 0x0001e2000c101124 */
[----:B------:R-:W-:Y:S05]  /*4bc0*/  @P4 BRA `(.L_x_180) ;  /* 0x00000000000c4947 */ /* 0x000fea0003800000 */
[----:B--2---:R-:W0:Y:S02]  /*4bd0*/  LDG.E.U8 R157, desc[UR36][R12.64+0x9] ;  /* 0x000009240c9d7981 */ /* 0x004e24000c1e1100 */
[----:B0-----:R-:W-:-:S05]  /*4be0*/  PRMT R9, R157, 0x8880, RZ ;  /* 0x000088809d097816 */ /* 0x001fca00000000ff */
[----:B------:R-:W-:-:S07]  /*4bf0*/  IMAD R22, R9, R156, RZ ;  /* 0x0000009c09167224 */ /* 0x000fce00078e02ff */
.L_x_180:
[----:B------:R-:W-:Y:S05]  /*4c00*/  BSYNC B1 ;  /* 0x0000000000017941 */ /* 0x000fea0003800000 */
.L_x_179:
[----:B------:R-:W-:Y:S01]  /*4c10*/  @!P4 IMAD R31, R31, R155, R22 ;  /* 0x0000009b1f1fc224 */ /* 0x000fe200078e0216 */
[----:B------:R-:W-:Y:S04]  /*4c20*/  BSSY B1, `(.L_x_181) ;  /* 0x0000006000017945 */ /* 0x000fe80003800000 */
[----:B------:R0:W-:Y:S01]  /*4c30*/  @!P4 STG.E.U8 desc[UR36][R10.64+0x9], R31 ;  /* 0x0000091f0a00c986 */ /* 0x0001e2000c101124 */
[----:B------:R-:W-:Y:S05]  /*4c40*/  @P3 BRA `(.L_x_182) ;  /* 0x00000000000c3947 */ /* 0x000fea0003800000 */
[----:B--2---:R-:W0:Y:S02]  /*4c50*/  LDG.E.U8 R157, desc[UR36][R4.64+0x10] ;  /* 0x00001024049d7981 */ /* 0x004e24000c1e1100 */
[----:B0-----:R-:W-:-:S05]  /*4c60*/  PRMT R9, R157, 0x8880, RZ ;  /* 0x000088809d097816 */ /* 0x001fca00000000ff */
[----:B------:R-:W-:-:S07]  /*4c70*/  IMAD R22, R9, R156, RZ ;  /* 0x0000009c09167224 */ /* 0x000fce00078e02ff */
.L_x_182:
[----:B------:R-:W-:Y:S05]  /*4c80*/  BSYNC B1 ;  /* 0x0000000000017941 */ /* 0x000fea0003800000 */
.L_x_181:
[----:B0-----:R-:W-:Y:S01]  /*4c90*/  @!P3 IMAD R9, R32, R155, R22 ;  /* 0x0000009b2009b224 */ /* 0x001fe200078e0216 */
[----:B------:R-:W-:Y:S04]  /*4ca0*/  BSSY B1, `(.L_x_183) ;  /* 0x0000006000017945 */ /* 0x000fe80003800000 */
[----:B------:R0:W-:Y:S01]  /*4cb0*/  @!P3 STG.E.U8 desc[UR36][R6.64+0x10], R9 ;  /* 0x000010090600b986 */ /* 0x0001e2000c101124 */
[----:B------:R-:W-:Y:S05]  /*4cc0*/  @P1 BRA `(.L_x_184) ;  /* 0x00000000000c1947 */ /* 0x000fea0003800000 */
[----:B--2---:R-:W0:Y:S02]  /*4cd0*/  LDG.E.U8 R157, desc[UR36][R4.64+0x11] ;  /* 0x00001124049d7981 */ /* 0x004e24000c1e1100 */
[----:B0-----:R-:W-:-:S05]  /*4ce0*/  PRMT R9, R157, 0x8880, RZ ;  /* 0x000088809d097816 */ /* 0x001fca00000000ff */
[----:B------:R-:W-:-:S07]  /*4cf0*/  IMAD R22, R9, R156, RZ ;  /* 0x0000009c09167224 */ /* 0x000fce00078e02ff */
.L_x_184:
[----:B------:R-:W-:Y:S05]  /*4d00*/  BSYNC B1 ;  /* 0x0000000000017941 */ /* 0x000fea0003800000 */
.L_x_183:
        /* <DEDUP_REMOVED lines=11> */
.L_x_186:
[----:B------:R-:W-:Y:S05]  /*4dc0*/  BSYNC B1 ;  /* 0x0000000000017941 */ /* 0x000fea0003800000 */
.L_x_185:
[----:B0-----:R-:W-:Y:S01]  /*4dd0*/  @!P4 IMAD R9, R34, R155, R22 ;  /* 0x0000009b2209c224 */ /* 0x001fe200078e0216 */
[----:B------:R-:W-:Y:S04]  /*4de0*/  BSSY B1, `(.L_x_187) ;  /* 0x0000006000017945 */ /* 0x000fe80003800000 */
[----:B------:R0:W-:Y:S01]  /*4df0*/  @!P4 STG.E.U8 desc[UR36][R10.64+0x10], R9 ;  /* 0x000010090a00c986 */ /* 0x0001e2000c101124 */
[----:B------:R-:W-:Y:S05]  /*4e00*/  @P3 BRA `(.L_x_188) ;  /* 0x00000000000c3947 */ /* 0x000fea0003800000 */
[----:B--2---:R-:W0:Y:S02]  /*4e10*/  LDG.E.U8 R157, desc[UR36][R12.64+0x11] ;  /* 0x000011240c9d7981 */ /* 0x004e24000c1e1100 */
[----:B0-----:R-:W-:-:S05]  /*4e20*/  PRMT R9, R157, 0x8880, RZ ;  /* 0x000088809d097816 */ /* 0x001fca00000000ff */
[----:B------:R-:W-:-:S07]  /*4e30*/  IMAD R22, R9, R156, RZ ;  /* 0x0000009c09167224 */ /* 0x000fce00078e02ff */
.L_x_188:
[----:B------:R-:W-:Y:S05]  /*4e40*/  BSYNC B1 ;  /* 0x0000000000017941 */ /* 0x000fea0003800000 */
.L_x_187:
[----:B------:R-:W-:Y:S01]  /*4e50*/  @!P3 IMAD R35, R35, R155, R22 ;  /* 0x0000009b2323b224 */ /* 0x000fe200078e0216 */
[----:B------:R-:W-:Y:S04]  /*4e60*/  BSSY B1, `(.L_x_189) ;  /* 0x0000006000017945 */ /* 0x000fe80003800000 */
[----:B------:R0:W-:Y:S01]  /*4e70*/  @!P3 STG.E.U8 desc[UR36][R10.64+0x11], R35 ;  /* 0x000011230a00b986 */ /* 0x0001e2000c101124 */
[----:B------:R-:W-:Y:S05]  /*4e80*/  @P5 BRA `(.L_x_190) ;  /* 0x00000000000c5947 */ /* 0x000fea0003800000 */
[----:B--2---:R-:W0:Y:S02]  /*4e90*/  LDG.E.U8 R157, desc[UR36][R4.64+0x18] ;  /* 0x00001824049d7981 */ /* 0x004e24000c1e1100 */
[----:B0-----:R-:W-:-:S05]  /*4ea0*/  PRMT R9, R157, 0x8880, RZ ;  /* 0x000088809d097816 */ /* 0x001fca00000000ff */
[----:B------:R-:W-:-:S07]  /*4eb0*/  IMAD R22, R9, R156, RZ ;  /* 0x0000009c09167224 */ /* 0x000fce00078e02ff */
.L_x_190:
[----:B------:R-:W-:Y:S05]  /*4ec0*/  BSYNC B1 ;  /* 0x0000000000017941 */ /* 0x000fea0003800000 */
.L_x_189:
[----:B0-----:R-:W-:Y:S01]  /*4ed0*/  @!P5 IMAD R9, R36, R155, R22 ;  /* 0x0000009b2409d224 */ /* 0x001fe200078e0216 */
[----:B------:R-:W-:Y:S04]  /*4ee0*/  BSSY B1, `(.L_x_191) ;  /* 0x0000006000017945 */ /* 0x000fe80003800000 */
[----:B------:R0:W-:Y:S01]  /*4ef0*/  @!P5 STG.E.U8 desc[UR36][R6.64+0x18], R9 ;  /* 0x000018090600d986 */ /* 0x0001e2000c101124 */
[----:B------:R-:W-:Y:S05]  /*4f00*/  @P1 BRA `(.L_x_192) ;  /* 0x00000000000c1947 */ /* 0x000fea0003800000 */
[----:B--2---:R-:W0:Y:S02]  /*4f10*/  LDG.E.U8 R157, desc[UR36][R4.64+0x19] ;  /* 0x00001924049d7981 */ /* 0x004e24000c1e1100 */
[----:B0-----:R-:W-:-:S05]  /*4f20*/  PRMT R9, R157, 0x8880, RZ ;  /* 0x000088809d097816 */ /* 0x001fca00000000ff */
[----:B------:R-:W-:-:S07]  /*4f30*/  IMAD R22, R9, R156, RZ ;  /* 0x0000009c09167224 */ /* 0x000fce00078e02ff */
.L_x_192:
[----:B------:R-:W-:Y:S05]  /*4f40*/  BSYNC B1 ;  /* 0x0000000000017941 */ /* 0x000fea0003800000 */
.L_x_191:
        /* <DEDUP_REMOVED lines=11> */
.L_x_194:
[----:B------:R-:W-:Y:S05]  /*5000*/  BSYNC B1 ;  /* 0x0000000000017941 */ /* 0x000fea0003800000 */
.L_x_193:
[----:B0-----:R-:W-:Y:S01]  /*5010*/  @!P4 IMAD R9, R38, R155, R22 ;  /* 0x0000009b2609c224 */ /* 0x001fe200078e0216 */
[----:B------:R-:W-:Y:S04]  /*5020*/  BSSY B1, `(.L_x_195) ;  /* 0x0000006000017945 */ /* 0x000fe80003800000 */
[----:B------:R0:W-:Y:S01]  /*5030*/  @!P4 STG.E.U8 desc[UR36][R10.64+0x18], R9 ;  /* 0x000018090a00c986 */ /* 0x0001e2000c101124 */
[----:B------:R-:W-:Y:S05]  /*5040*/  @P3 BRA `(.L_x_196) ;  /* 0x00000000000c3947 */ /* 0x000fea0003800000 */
[----:B--2---:R-:W0:Y:S02]  /*5050*/  LDG.E.U8 R157, desc[UR36][R12.64+0x19] ;  /* 0x000019240c9d7981 */ /* 0x004e24000c1e1100 */
[----:B0-----:R-:W-:-:S05]  /*5060*/  PRMT R9, R157, 0x8880, RZ ;  /* 0x000088809d097816 */ /* 0x001fca00000000ff */
[----:B------:R-:W-:-:S07]  /*5070*/  IMAD R22, R9, R156, RZ ;  /* 0x0000009c09167224 */ /* 0x000fce00078e02ff */
.L_x_196:
[----:B------:R-:W-:Y:S05]  /*5080*/  BSYNC B1 ;  /* 0x0000000000017941 */ /* 0x000fea0003800000 */
.L_x_195:
[----:B------:R-:W-:Y:S01]  /*5090*/  @!P3 IMAD R39, R39, R155, R22 ;  /* 0x0000009b2727b224 */ /* 0x000fe200078e0216 */
[----:B------:R-:W-:Y:S04]  /*50a0*/  BSSY B1, `(.L_x_197) ;  /* 0x0000006000017945 */ /* 0x000fe80003800000 */
[----:B------:R0:W-:Y:S01]  /*50b0*/  @!P3 STG.E.U8 desc[UR36][R10.64+0x19], R39 ;  /* 0x000019270a00b986 */ /* 0x0001e2000c101124 */
[----:B------:R-:W-:Y:S05]  /*50c0*/  @P5 BRA `(.L_x_198) ;  /* 0x00000000000c5947 */ /* 0x000fea0003800000 */
[----:B--2---:R-:W0:Y:S02]  /*50d0*/  LDG.E.U8 R157, desc[UR36][R4.64+0x20] ;  /* 0x00002024049d7981 */ /* 0x004e24000c1e1100 */
[----:B0-----:R-:W-:-:S05]  /*50e0*/  PRMT R9, R157, 0x8880, RZ ;  /* 0x000088809d097816 */ /* 0x001fca00000000ff */
[----:B------:R-:W-:-:S07]  /*50f0*/  IMAD R22, R9, R156, RZ ;  /* 0x0000009c09167224 */ /* 0x000fce00078e02ff */
.L_x_198:
[----:B------:R-:W-:Y:S05]  /*5100*/  BSYNC B1 ;  /* 0x0000000000017941 */ /* 0x000fea0003800000 */
.L_x_197:
[----:B0-----:R-:W-:Y:S01]  /*5110*/  @!P5 IMAD R9, R40, R155, R22 ;  /* 0x0000009b2809d224 */ /* 0x001fe200078e0216 */
[----:B------:R-:W-:Y:S04]  /*5120*/  BSSY B1, `(.L_x_199) ;  /* 0x0000006000017945 */ /* 0x000fe80003800000 */
[----:B------:R0:W-:Y:S01]  /*5130*/  @!P5 STG.E.U8 desc[UR36][R6.64+0x20], R9 ;  /* 0x000020090600d986 */ /* 0x0001e2000c101124 */
[----:B------:R-:W-:Y:S05]  /*5140*/  @P1 BRA `(.L_x_200) ;  /* 0x00000000000c1947 */ /* 0x000fea0003800000 */
[----:B--2---:R-:W0:Y:S02]  /*5150*/  LDG.E.U8 R157, desc[UR36][R4.64+0x21] ;  /* 0x00002124049d7981 */ /* 0x004e24000c1e1100 */
[----:B0-----:R-:W-:-:S05]  /*5160*/  PRMT R9, R157, 0x8880, RZ ;  /* 0x000088809d097816 */ /* 0x001fca00000000ff */
[----:B------:R-:W-:-:S07]  /*5170*/  IMAD R22, R9, R156, RZ ;  /* 0x0000009c09167224 */ /* 0x000fce00078e02ff */
.L_x_200:
[----:B------:R-:W-:Y:S05]  /*5180*/  BSYNC B1 ;  /* 0x0000000000017941 */ /* 0x000fea0003800000 */
.L_x_199:
        /* <DEDUP_REMOVED lines=11> */
.L_x_202:
[----:B------:R-:W-:Y:S05]  /*5240*/  BSYNC B1 ;  /* 0x0000000000017941 */ /* 0x000fea0003800000 */
.L_x_201:
[----:B0-----:R-:W-:Y:S01]  /*5250*/  @!P4 IMAD R9, R42, R155, R22 ;  /* 0x0000009b2a09c224 */ /* 0x001fe200078e0216 */
[----:B------:R-:W-:Y:S04]  /*5260*/  BSSY B1, `(.L_x_203) ;  /* 0x0000006000017945 */ /* 0x000fe80003800000 */
[----:B------:R0:W-:Y:S01]  /*5270*/  @!P4 STG.E.U8 desc[UR36][R10.64+0x20], R9 ;  /* 0x000020090a00c986 */ /* 0x0001e2000c101124 */
[----:B------:R-:W-:Y:S05]  /*5280*/  @P3 BRA `(.L_x_204) ;  /* 0x00000000000c3947 */ /* 0x000fea0003800000 */
[----:B--2---:R-:W0:Y:S02]  /*5290*/  LDG.E.U8 R157, desc[UR36][R12.64+0x21] ;  /* 0x000021240c9d7981 */ /* 0x004e24000c1e1100 */
[----:B0-----:R-:W-:-:S05]  /*52a0*/  PRMT R9, R157, 0x8880, RZ ;  /* 0x000088809d097816 */ /* 0x001fca00000000ff */
[----:B------:R-:W-:-:S07]  /*52b0*/  IMAD R22, R9, R156, RZ ;  /* 0x0000009c09167224 */ /* 0x000fce00078e02ff */
.L_x_204:
[----:B------:R-:W-:Y:S05]  /*52c0*/  BSYNC B1 ;  /* 0x0000000000017941 */ /* 0x000fea0003800000 */
.L_x_203:
[----:B------:R-:W-:Y:S01]  /*52d0*/  @!P3 IMAD R43, R43, R155, R22 ;  /* 0x0000009b2b2bb224 */ /* 0x000fe200078e0216 */
[----:B------:R-:W-:Y:S04]  /*52e0*/  BSSY B1, `(.L_x_205) ;  /* 0x0000006000017945 */ /* 0x000fe80003800000 */
[----:B------:R0:W-:Y:S01]  /*52f0*/  @!P3 STG.E.U8 desc[UR36][R10.64+0x21], R43 ;  /* 0x0000212b0a00b986 */ /* 0x0001e2000c101124 */
[----:B------:R-:W-:Y:S05]  /*5300*/  @P5 BRA `(.L_x_206) ;  /* 0x00000000000c5947 */ /* 0x000fea0003800000 */
[----:B--2---:R-:W0:Y:S02]  /*5310*/  LDG.E.U8 R157, desc[UR36][R4.64+0x28] ;  /* 0x00002824049d7981 */ /* 0x004e24000c1e1100 */
[----:B0-----:R-:W-:-:S05]  /*5320*/  PRMT R9, R157, 0x8880, RZ ;  /* 0x000088809d097816 */ /* 0x001fca00000000ff */
[----:B------:R-:W-:-:S07]  /*5330*/  IMAD R22, R9, R156, RZ ;  /* 0x0000009c09167224 */ /* 0x000fce00078e02ff */
.L_x_206:
[----:B------:R-:W-:Y:S05]  /*5340*/  BSYNC B1 ;  /* 0x0000000000017941 */ /* 0x000fea0003800000 */
.L_x_205:
[----:B0-----:R-:W-:Y:S01]  /*5350*/  @!P5 IMAD R9, R44, R155, R22 ;  /* 0x0000009b2c09d224 */ /* 0x001fe200078e0216 */
[----:B------:R-:W-:Y:S04]  /*5360*/  BSSY B1, `(.L_x_207) ;  /* 0x0000006000017945 */ /* 0x000fe80003800000 */
[----:B------:R0:W-:Y:S01]  /*5370*/  @!P5 STG.E.U8 desc[UR36][R6.64+0x28], R9 ;  /* 0x000028090600d986 */ /* 0x0001e2000c101124 */
[----:B------:R-:W-:Y:S05]  /*5380*/  @P1 BRA `(.L_x_208) ;  /* 0x00000000000c1947 */ /* 0x000fea0003800000 */
[----:B--2---:R-:W0:Y:S02]  /*5390*/  LDG.E.U8 R157, desc[UR36][R4.64+0x29] ;  /* 0x00002924049d7981 */ /* 0x004e24000c1e1100 */
[----:B0-----:R-:W-:-:S05]  /*53a0*/  PRMT R9, R157, 0x8880, RZ ;  /* 0x000088809d097816 */ /* 0x001fca00000000ff */
[----:B------:R-:W-:-:S07]  /*53b0*/  IMAD R22, R9, R156, RZ ;  /* 0x0000009c09167224 */ /* 0x000fce00078e02ff */
.L_x_208:
[----:B------:R-:W-:Y:S05]  /*53c0*/  BSYNC B1 ;  /* 0x0000000000017941 */ /* 0x000fea0003800000 */
.L_x_207:
        /* <DEDUP_REMOVED lines=11> */
.L_x_210:
[----:B------:R-:W-:Y:S05]  /*5480*/  BSYNC B1 ;  /* 0x0000000000017941 */ /* 0x000fea0003800000 */
.L_x_209:
[----:B0-----:R-:W-:Y:S01]  /*5490*/  @!P4 IMAD R9, R46, R155, R22 ;  /* 0x0000009b2e09c224 */ /* 0x001fe200078e0216 */
[----:B------:R-:W-:Y:S04]  /*54a0*/  BSSY B1, `(.L_x_211) ;  /* 0x0000006000017945 */ /* 0x000fe80003800000 */
[----:B------:R0:W-:Y:S01]  /*54b0*/  @!P4 STG.E.U8 desc[UR36][R10.64+0x28], R9 ;  /* 0x000028090a00c986 */ /* 0x0001e2000c101124 */
[----:B------:R-:W-:Y:S05]  /*54c0*/  @P3 BRA `(.L_x_212) ;  /* 0x00000000000c3947 */ /* 0x000fea0003800000 */
[----:B--2---:R-:W0:Y:S02]  /*54d0*/  LDG.E.U8 R157, desc[UR36][R12.64+0x29] ;  /* 0x000029240c9d7981 */ /* 0x004e24000c1e1100 */
[----:B0-----:R-:W-:-:S05]  /*54e0*/  PRMT R9, R157, 0x8880, RZ ;  /* 0x000088809d097816 */ /* 0x001fca00000000ff */
[----:B------:R-:W-:-:S07]  /*54f0*/  IMAD R22, R9, R156, RZ ;  /* 0x0000009c09167224 */ /* 0x000fce00078e02ff */
.L_x_212:
[----:B------:R-:W-:Y:S05]  /*5500*/  BSYNC B1 ;  /* 0x0000000000017941 */ /* 0x000fea0003800000 */
.L_x_211:
[----:B------:R-:W-:Y:S01]  /*5510*/  @!P3 IMAD R47, R47, R155, R22 ;  /* 0x0000009b2f2fb224 */ /* 0x000fe200078e0216 */
[----:B------:R-:W-:Y:S04]  /*5520*/  BSSY B1, `(.L_x_213) ;  /* 0x0000006000017945 */ /* 0x000fe80003800000 */
[----:B------:R0:W-:Y:S01]  /*5530*/  @!P3 STG.E.U8 desc[UR36][R10.64+0x29], R47 ;  /* 0x0000292f0a00b986 */ /* 0x0001e2000c101124 */
[----:B------:R-:W-:Y:S05]  /*5540*/  @P5 BRA `(.L_x_214) ;  /* 0x00000000000c5947 */ /* 0x000fea0003800000 */
[----:B--2---:R-:W0:Y:S02]  /*5550*/  LDG.E.U8 R157, desc[UR36][R4.64+0x30] ;  /* 0x00003024049d7981 */ /* 0x004e24000c1e1100 */
[----:B0-----:R-:W-:-:S05]  /*5560*/  PRMT R9, R157, 0x8880, RZ ;  /* 0x000088809d097816 */ /* 0x001fca00000000ff */
[----:B------:R-:W-:-:S07]  /*5570*/  IMAD R22, R9, R156, RZ ;  /* 0x0000009c09167224 */ /* 0x000fce00078e02ff */
.L_x_214:
[----:B------:R-:W-:Y:S05]  /*5580*/  BSYNC B1 ;  /* 0x0000000000017941 */ /* 0x000fea0003800000 */
.L_x_213:
[----:B0-----:R-:W-:Y:S01]  /*5590*/  @!P5 IMAD R9, R48, R155, R22 ;  /* 0x0000009b3009d224 */ /* 0x001fe200078e0216 */
[----:B------:R-:W-:Y:S04]  /*55a0*/  BSSY B1, `(.L_x_215) ;  /* 0x0000006000017945 */ /* 0x000fe80003800000 */
[----:B------:R0:W-:Y:S01]  /*55b0*/  @!P5 STG.E.U8 desc[UR36][R6.64+0x30], R9 ;  /* 0x000030090600d986 */ /* 0x0001e2000c101124 */
[----:B------:R-:W-:Y:S05]  /*55c0*/  @P1 BRA `(.L_x_216) ;  /* 0x00000000000c1947 */ /* 0x000fea0003800000 */
[----:B--2---:R-:W0:Y:S02]  /*55d0*/  LDG.E.U8 R157, desc[UR36][R4.64+0x31] ;  /* 0x00003124049d7981 */ /* 0x004e24000c1e1100 */
[----:B0-----:R-:W-:-:S05]  /*55e0*/  PRMT R9, R157, 0x8880, RZ ;  /* 0x000088809d097816 */ /* 0x001fca00000000ff */
[----:B------:R-:W-:-:S07]  /*55f0*/  IMAD R22, R9, R156, RZ ;  /* 0x0000009c09167224 */ /* 0x000fce00078e02ff */
.L_x_216:
[----:B------:R-:W-:Y:S05]  /*5600*/  BSYNC B1 ;  /* 0x0000000000017941 */ /* 0x000fea0003800000 */
.L_x_215:
        /* <DEDUP_REMOVED lines=11> */
.L_x_218:
[----:B------:R-:W-:Y:S05]  /*56c0*/  BSYNC B1 ;  /* 0x0000000000017941 */ /* 0x000fea0003800000 */
.L_x_217:
[----:B0-----:R-:W-:Y:S01]  /*56d0*/  @!P4 IMAD R9, R50, R155, R22 ;  /* 0x0000009b3209c224 */ /* 0x001fe200078e0216 */
[----:B------:R-:W-:Y:S04]  /*56e0*/  BSSY B1, `(.L_x_219) ;  /* 0x0000006000017945 */ /* 0x000fe80003800000 */
[----:B------:R0:W-:Y:S01]  /*56f0*/  @!P4 STG.E.U8 desc[UR36][R10.64+0x30], R9 ;  /* 0x000030090a00c986 */ /* 0x0001e2000c101124 */
[----:B------:R-:W-:Y:S05]  /*5700*/  @P3 BRA `(.L_x_220) ;  /* 0x00000000000c3947 */ /* 0x000fea0003800000 */
[----:B--2---:R-:W0:Y:S02]  /*5710*/  LDG.E.U8 R157, desc[UR36][R12.64+0x31] ;  /* 0x000031240c9d7981 */ /* 0x004e24000c1e1100 */
[----:B0-----:R-:W-:-:S05]  /*5720*/  PRMT R9, R157, 0x8880, RZ ;  /* 0x000088809d097816 */ /* 0x001fca00000000ff */
[----:B------:R-:W-:-:S07]  /*5730*/  IMAD R22, R9, R156, RZ ;  /* 0x0000009c09167224 */ /* 0x000fce00078e02ff */
.L_x_220:
[----:B------:R-:W-:Y:S05]  /*5740*/  BSYNC B1 ;  /* 0x0000000000017941 */ /* 0x000fea0003800000 */
.L_x_219:
[----:B------:R-:W-:Y:S01]  /*5750*/  @!P3 IMAD R51, R51, R155, R22 ;  /* 0x0000009b3333b224 */ /* 0x000fe200078e0216 */
[----:B------:R-:W-:Y:S04]  /*5760*/  BSSY B1, `(.L_x_221) ;  /* 0x0000006000017945 */ /* 0x000fe80003800000 */
[----:B------:R0:W-:Y:S01]  /*5770*/  @!P3 STG.E.U8 desc[UR36][R10.64+0x31], R51 ;  /* 0x000031330a00b986 */ /* 0x0001e2000c101124 */
[----:B------:R-:W-:Y:S05]  /*5780*/  @P5 BRA `(.L_x_222) ;  /* 0x00000000000c5947 */ /* 0x000fea0003800000 */
[----:B--2---:R-:W0:Y:S02]  /*5790*/  LDG.E.U8 R157, desc[UR36][R4.64+0x38] ;  /* 0x00003824049d7981 */ /* 0x004e24000c1e1100 */
[----:B0-----:R-:W-:-:S05]  /*57a0*/  PRMT R9, R157, 0x8880, RZ ;  /* 0x000088809d097816 */ /* 0x001fca00000000ff */
[----:B------:R-:W-:-:S07]  /*57b0*/  IMAD R22, R9, R156, RZ ;  /* 0x0000009c09167224 */ /* 0x000fce00078e02ff */
.L_x_222:
[----:B------:R-:W-:Y:S05]  /*57c0*/  BSYNC B1 ;  /* 0x0000000000017941 */ /* 0x000fea0003800000 */
.L_x_221:
[----:B0-----:R-:W-:Y:S01]  /*57d0*/  @!P5 IMAD R9, R52, R155, R22 ;  /* 0x0000009b3409d224 */ /* 0x001fe200078e0216 */
[----:B------:R-:W-:Y:S04]  /*57e0*/  BSSY B1, `(.L_x_223) ;  /* 0x0000006000017945 */ /* 0x000fe80003800000 */
[----:B------:R0:W-:Y:S01]  /*57f0*/  @!P5 STG.E.U8 desc[UR36][R6.64+0x38], R9 ;  /* 0x000038090600d986 */ /* 0x0001e2000c101124 */
[----:B------:R-:W-:Y:S05]  /*5800*/  @P1 BRA `(.L_x_224) ;  /* 0x00000000000c1947 */ /* 0x000fea0003800000 */
[----:B--2---:R-:W0:Y:S02]  /*5810*/  LDG.E.U8 R157, desc[UR36][R4.64+0x39] ;  /* 0x00003924049d7981 */ /* 0x004e24000c1e1100 */
[----:B0-----:R-:W-:-:S05]  /*5820*/  PRMT R9, R157, 0x8880, RZ ;  /* 0x000088809d097816 */ /* 0x001fca00000000ff */
[----:B------:R-:W-:-:S07]  /*5830*/  IMAD R22, R9, R156, RZ ;  /* 0x0000009c09167224 */ /* 0x000fce00078e02ff */
.L_x_224:
[----:B------:R-:W-:Y:S05]  /*5840*/  BSYNC B1 ;  /* 0x0000000000017941 */ /* 0x000fea0003800000 */
.L_x_223:
        /* <DEDUP_REMOVED lines=11> */
.L_x_226:
[----:B------:R-:W-:Y:S05]  /*5900*/  BSYNC B1 ;  /* 0x0000000000017941 */ /* 0x000fea0003800000 */
.L_x_225:
[----:B0-----:R-:W-:Y:S01]  /*5910*/  @!P4 IMAD R9, R54, R155, R22 ;  /* 0x0000009b3609c224 */ /* 0x001fe200078e0216 */
[----:B------:R-:W-:Y:S04]  /*5920*/  BSSY B1, `(.L_x_227) ;  /* 0x0000006000017945 */ /* 0x000fe80003800000 */
[----:B------:R0:W-:Y:S01]  /*5930*/  @!P4 STG.E.U8 desc[UR36][R10.64+0x38], R9 ;  /* 0x000038090a00c986 */ /* 0x0001e2000c101124 */
[----:B------:R-:W-:Y:S05]  /*5940*/  @P3 BRA `(.L_x_228) ;  /* 0x00000000000c3947 */ /* 0x000fea0003800000 */
[----:B--2---:R-:W0:Y:S02]  /*5950*/  LDG.E.U8 R157, desc[UR36][R12.64+0x39] ;  /* 0x000039240c9d7981 */ /* 0x004e24000c1e1100 */
[----:B0-----:R-:W-:-:S05]  /*5960*/  PRMT R9, R157, 0x8880, RZ ;  /* 0x000088809d097816 */ /* 0x001fca00000000ff */
[----:B------:R-:W-:-:S07]  /*5970*/  IMAD R22, R9, R156, RZ ;  /* 0x0000009c09167224 */ /* 0x000fce00078e02ff */
.L_x_228:
[----:B------:R-:W-:Y:S05]  /*5980*/  BSYNC B1 ;  /* 0x0000000000017941 */ /* 0x000fea0003800000 */
.L_x_227:
[----:B------:R-:W-:Y:S01]  /*5990*/  @!P3 IMAD R55, R55, R155, R22 ;  /* 0x0000009b3737b224 */ /* 0x000fe200078e0216 */
[----:B------:R-:W-:Y:S04]  /*59a0*/  BSSY B1, `(.L_x_229) ;  /* 0x0000006000017945 */ /* 0x000fe80003800000 */
[----:B------:R0:W-:Y:S01]  /*59b0*/  @!P3 STG.E.U8 desc[UR36][R10.64+0x39], R55 ;  /* 0x000039370a00b986 */ /* 0x0001e2000c101124 */
[----:B------:R-:W-:Y:S05]  /*59c0*/  @P5 BRA `(.L_x_230) ;  /* 0x00000000000c5947 */ /* 0x000fea0003800000 */
[----:B--2---:R-:W0:Y:S02]  /*59d0*/  LDG.E.U8 R157, desc[UR36][R4.64+0x40] ;  /* 0x00004024049d7981 */ /* 0x004e24000c1e1100 */
[----:B0-----:R-:W-:-:S05]  /*59e0*/  PRMT R9, R157, 0x8880, RZ ;  /* 0x000088809d097816 */ /* 0x001fca00000000ff */
[----:B------:R-:W-:-:S07]  /*59f0*/  IMAD R22, R9, R156, RZ ;  /* 0x0000009c09167224 */ /* 0x000fce00078e02ff */
.L_x_230:
[----:B------:R-:W-:Y:S05]  /*5a00*/  BSYNC B1 ;  /* 0x0000000000017941 */ /* 0x000fea0003800000 */
.L_x_229:
[----:B0-----:R-:W-:Y:S01]  /*5a10*/  @!P5 IMAD R9, R56, R155, R22 ;  /* 0x0000009b3809d224 */ /* 0x001fe200078e0216 */
[----:B------:R-:W-:Y:S04]  /*5a20*/  BSSY B1, `(.L_x_231) ;  /* 0x0000006000017945 */ /* 0x000fe80003800000 */
[----:B------:R0:W-:Y:S01]  /*5a30*/  @!P5 STG.E.U8 desc[UR36][R6.64+0x40], R9 ;  /* 0x000040090600d986 */ /* 0x0001e2000c101124 */
[----:B------:R-:W-:Y:S05]  /*5a40*/  @P1 BRA `(.L_x_232) ;  /* 0x00000000000c1947 */ /* 0x000fea0003800000 */
[----:B--2---:R-:W0:Y:S02]  /*5a50*/  LDG.E.U8 R157, desc[UR36][R4.64+0x41] ;  /* 0x00004124049d7981 */ /* 0x004e24000c1e1100 */
[----:B0-----:R-:W-:-:S05]  /*5a60*/  PRMT R9, R157, 0x8880, RZ ;  /* 0x000088809d097816 */ /* 0x001fca00000000ff */
[----:B------:R-:W-:-:S07]  /*5a70*/  IMAD R22, R9, R156, RZ ;  /* 0x0000009c09167224 */ /* 0x000fce00078e02ff */
.L_x_232:
[----:B------:R-:W-:Y:S05]  /*5a80*/  BSYNC B1 ;  /* 0x0000000000017941 */ /* 0x000fea0003800000 */
.L_x_231:
        /* <DEDUP_REMOVED lines=11> */
.L_x_234:
[----:B------:R-:W-:Y:S05]  /*5b40*/  BSYNC B1 ;  /* 0x0000000000017941 */ /* 0x000fea0003800000 */
.L_x_233:
[----:B0-----:R-:W-:Y:S01]  /*5b50*/  @!P4 IMAD R9, R58, R155, R22 ;  /* 0x0000009b3a09c224 */ /* 0x001fe200078e0216 */
[----:B------:R-:W-:Y:S04]  /*5b60*/  BSSY B1, `(.L_x_235) ;  /* 0x0000006000017945 */ /* 0x000fe80003800000 */
[----:B------:R0:W-:Y:S01]  /*5b70*/  @!P4 STG.E.U8 desc[UR36][R10.64+0x40], R9 ;  /* 0x000040090a00c986 */ /* 0x0001e2000c101124 */
[----:B------:R-:W-:Y:S05]  /*5b80*/  @P3 BRA `(.L_x_236) ;  /* 0x00000000000c3947 */ /* 0x000fea0003800000 */
[----:B--2---:R-:W0:Y:S02]  /*5b90*/  LDG.E.U8 R157, desc[UR36][R12.64+0x41] ;  /* 0x000041240c9d7981 */ /* 0x004e24000c1e1100 */
[----:B0-----:R-:W-:-:S05]  /*5ba0*/  PRMT R9, R157, 0x8880, RZ ;  /* 0x000088809d097816 */ /* 0x001fca00000000ff */
[----:B------:R-:W-:-:S07]  /*5bb0*/  IMAD R22, R9, R156, RZ ;  /* 0x0000009c09167224 */ /* 0x000fce00078e02ff */
.L_x_236:
[----:B------:R-:W-:Y:S05]  /*5bc0*/  BSYNC B1 ;  /* 0x0000000000017941 */ /* 0x000fea0003800000 */
.L_x_235:
[----:B------:R-:W-:Y:S01]  /*5bd0*/  @!P3 IMAD R59, R59, R155, R22 ;  /* 0x0000009b3b3bb224 */ /* 0x000fe200078e0216 */
[----:B------:R-:W-:Y:S04]  /*5be0*/  BSSY B1, `(.L_x_237) ;  /* 0x0000006000017945 */ /* 0x000fe80003800000 */
[----:B------:R0:W-:Y:S01]  /*5bf0*/  @!P3 STG.E.U8 desc[UR36][R10.64+0x41], R59 ;  /* 0x0000413b0a00b986 */ /* 0x0001e2000c101124 */
[----:B------:R-:W-:Y:S05]  /*5c00*/  @P5 BRA `(.L_x_238) ;  /* 0x00000000000c5947 */ /* 0x000fea0003800000 */
[----:B--2---:R-:W0:Y:S02]  /*5c10*/  LDG.E.U8 R157, desc[UR36][R4.64+0x48] ;  /* 0x00004824049d7981 */ /* 0x004e24000c1e1100 */
[----:B0-----:R-:W-:-:S05]  /*5c20*/  PRMT R9, R157, 0x8880, RZ ;  /* 0x000088809d097816 */ /* 0x001fca00000000ff */
[----:B------:R-:W-:-:S07]  /*5c30*/  IMAD R22, R9, R156, RZ ;  /* 0x0000009c09167224 */ /* 0x000fce00078e02ff */
.L_x_238:
[----:B------:R-:W-:Y:S05]  /*5c40*/  BSYNC B1 ;  /* 0x0000000000017941 */ /* 0x000fea0003800000 */
.L_x_237:
[----:B0-----:R-:W-:Y:S01]  /*5c50*/  @!P5 IMAD R9, R60, R155, R22 ;  /* 0x0000009b3c09d224 */ /* 0x001fe200078e0216 */
[----:B------:R-:W-:Y:S04]  /*5c60*/  BSSY B1, `(.L_x_239) ;  /* 0x0000006000017945 */ /* 0x000fe80003800000 */
[----:B------:R0:W-:Y:S01]  /*5c70*/  @!P5 STG.E.U8 desc[UR36][R6.64+0x48], R9 ;  /* 0x000048090600d986 */ /* 0x0001e2000c101124 */
[----:B------:R-:W-:Y:S05]  /*5c80*/  @P1 BRA `(.L_x_240) ;  /* 0x00000000000c1947 */ /* 0x000fea0003800000 */
[----:B--2---:R-:W0:Y:S02]  /*5c90*/  LDG.E.U8 R157, desc[UR36][R4.64+0x49] ;  /* 0x00004924049d7981 */ /* 0x004e24000c1e1100 */
[----:B0-----:R-:W-:-:S05]  /*5ca0*/  PRMT R9, R157, 0x8880, RZ ;  /* 0x000088809d097816 */ /* 0x001fca00000000ff */
[----:B------:R-:W-:-:S07]  /*5cb0*/  IMAD R22, R9, R156, RZ ;  /* 0x0000009c09167224 */ /* 0x000fce00078e02ff */
.L_x_240:
[----:B------:R-:W-:Y:S05]  /*5cc0*/  BSYNC B1 ;  /* 0x0000000000017941 */ /* 0x000fea0003800000 */
.L_x_239:
        /* <DEDUP_REMOVED lines=11> */
.L_x_242:
[----:B------:R-:W-:Y:S05]  /*5d80*/  BSYNC B1 ;  /* 0x0000000000017941 */ /* 0x000fea0003800000 */
.L_x_241:
[----:B0-----:R-:W-:Y:S01]  /*5d90*/  @!P4 IMAD R9, R62, R155, R22 ;  /* 0x0000009b3e09c224 */ /* 0x001fe200078e0216 */
[----:B------:R-:W-:Y:S04]  /*5da0*/  BSSY B1, `(.L_x_243) ;  /* 0x0000006000017945 */ /* 0x000fe80003800000 */
[----:B------:R0:W-:Y:S01]  /*5db0*/  @!P4 STG.E.U8 desc[UR36][R10.64+0x48], R9 ;  /* 0x000048090a00c986 */ /* 0x0001e2000c101124 */
[----:B------:R-:W-:Y:S05]  /*5dc0*/  @P3 BRA `(.L_x_244) ;  /* 0x00000000000c3947 */ /* 0x000fea0003800000 */
[----:B--2---:R-:W0:Y:S02]  /*5dd0*/  LDG.E.U8 R157, desc[UR36][R12.64+0x49] ;  /* 0x000049240c9d7981 */ /* 0x004e24000c1e1100 */
[----:B0-----:R-:W-:-:S05]  /*5de0*/  PRMT R9, R157, 0x8880, RZ ;  /* 0x000088809d097816 */ /* 0x001fca00000000ff */
[----:B------:R-:W-:-:S07]  /*5df0*/  IMAD R22, R9, R156, RZ ;  /* 0x0000009c09167224 */ /* 0x000fce00078e02ff */
.L_x_244:
[----:B------:R-:W-:Y:S05]  /*5e00*/  BSYNC B1 ;  /* 0x0000000000017941 */ /* 0x000fea0003800000 */
.L_x_243:
[----:B------:R-:W-:Y:S01]  /*5e10*/  @!P3 IMAD R63, R63, R155, R22 ;  /* 0x0000009b3f3fb224 */ /* 0x000fe200078e0216 */
[----:B------:R-:W-:Y:S04]  /*5e20*/  BSSY B1, `(.L_x_245) ;  /* 0x0000006000017945 */ /* 0x000fe80003800000 */
[----:B------:R0:W-:Y:S01]  /*5e30*/  @!P3 STG.E.U8 desc[UR36][R10.64+0x49], R63 ;  /* 0x0000493f0a00b986 */ /* 0x0001e2000c101124 */
[----:B------:R-:W-:Y:S05]  /*5e40*/  @P5 BRA `(.L_x_246) ;  /* 0x00000000000c5947 */ /* 0x000fea0003800000 */
[----:B--2---:R-:W0:Y:S02]  /*5e50*/  LDG.E.U8 R157, desc[UR36][R4.64+0x50] ;  /* 0x00005024049d7981 */ /* 0x004e24000c1e1100 */
[----:B0-----:R-:W-:-:S05]  /*5e60*/  PRMT R9, R157, 0x8880, RZ ;  /* 0x000088809d097816 */ /* 0x001fca00000000ff */
[----:B------:R-:W-:-:S07]  /*5e70*/  IMAD R22, R9, R156, RZ ;  /* 0x0000009c09167224 */ /* 0x000fce00078e02ff */
.L_x_246:
[----:B------:R-:W-:Y:S05]  /*5e80*/  BSYNC B1 ;  /* 0x0000000000017941 */ /* 0x000fea0003800000 */
.L_x_245:
[----:B0-----:R-:W-:Y:S01]  /*5e90*/  @!P5 IMAD R9, R64, R155, R22 ;  /* 0x0000009b4009d224 */ /* 0x001fe200078e0216 */
[----:B------:R-:W-:Y:S04]  /*5ea0*/  BSSY B1, `(.L_x_247) ;  /* 0x0000006000017945 */ /* 0x000fe80003800000 */
[----:B------:R0:W-:Y:S01]  /*5eb0*/  @!P5 STG.E.U8 desc[UR36][R6.64+0x50], R9 ;  /* 0x000050090600d986 */ /* 0x0001e2000c101124 */
[----:B------:R-:W-:Y:S05]  /*5ec0*/  @P1 BRA `(.L_x_248) ;  /* 0x00000000000c1947 */ /* 0x000fea0003800000 */
[----:B--2---:R-:W0:Y:S02]  /*5ed0*/  LDG.E.U8 R157, desc[UR36][R4.64+0x51] ;  /* 0x00005124049d7981 */ /* 0x004e24000c1e1100 */
[----:B0-----:R-:W-:-:S05]  /*5ee0*/  PRMT R9, R157, 0x8880, RZ ;  /* 0x000088809d097816 */ /* 0x001fca00000000ff */
[----:B------:R-:W-:-:S07]  /*5ef0*/  IMAD R22, R9, R156, RZ ;  /* 0x0000009c09167224 */ /* 0x000fce00078e02ff */
.L_x_248:
[----:B------:R-:W-:Y:S05]  /*5f00*/  BSYNC B1 ;  /* 0x0000000000017941 */ /* 0x000fea0003800000 */
.L_x_247:
        /* <DEDUP_REMOVED lines=11> */
.L_x_250:
[----:B------:R-:W-:Y:S05]  /*5fc0*/  BSYNC B1 ;  /* 0x0000000000017941 */ /* 0x000fea0003800000 */
.L_x_249:
[----:B0-----:R-:W-:Y:S01]  /*5fd0*/  @!P4 IMAD R9, R66, R155, R22 ;  /* 0x0000009b4209c224 */ /* 0x001fe200078e0216 */
[----:B------:R-:W-:Y:S04]  /*5fe0*/  BSSY B1, `(.L_x_251) ;  /* 0x0000006000017945 */ /* 0x000fe80003800000 */
[----:B------:R0:W-:Y:S01]  /*5ff0*/  @!P4 STG.E.U8 desc[UR36][R10.64+0x50], R9 ;  /* 0x000050090a00c986 */ /* 0x0001e2000c101124 */
[----:B------:R-:W-:Y:S05]  /*6000*/  @P3 BRA `(.L_x_252) ;  /* 0x00000000000c3947 */ /* 0x000fea0003800000 */
[----:B--2---:R-:W0:Y:S02]  /*6010*/  LDG.E.U8 R157, desc[UR36][R12.64+0x51] ;  /* 0x000051240c9d7981 */ /* 0x004e24000c1e1100 */
[----:B0-----:R-:W-:-:S05]  /*6020*/  PRMT R9, R157, 0x8880, RZ ;  /* 0x000088809d097816 */ /* 0x001fca00000000ff */
[----:B------:R-:W-:-:S07]  /*6030*/  IMAD R22, R9, R156, RZ ;  /* 0x0000009c09167224 */ /* 0x000fce00078e02ff */
.L_x_252:
[----:B------:R-:W-:Y:S05]  /*6040*/  BSYNC B1 ;  /* 0x0000000000017941 */ /* 0x000fea0003800000 */
.L_x_251:
[----:B------:R-:W-:Y:S01]  /*6050*/  @!P3 IMAD R67, R67, R155, R22 ;  /* 0x0000009b4343b224 */ /* 0x000fe200078e0216 */
[----:B------:R-:W-:Y:S04]  /*6060*/  BSSY B1, `(.L_x_253) ;  /* 0x0000006000017945 */ /* 0x000fe80003800000 */
[----:B------:R0:W-:Y:S01]  /*6070*/  @!P3 STG.E.U8 desc[UR36][R10.64+0x51], R67 ;  /* 0x000051430a00b986 */ /* 0x0001e2000c101124 */
[----:B------:R-:W-:Y:S05]  /*6080*/  @P5 BRA `(.L_x_254) ;  /* 0x00000000000c5947 */ /* 0x000fea0003800000 */
[----:B--2---:R-:W0:Y:S02]  /*6090*/  LDG.E.U8 R157, desc[UR36][R4.64+0x58] ;  /* 0x00005824049d7981 */ /* 0x004e24000c1e1100 */
[----:B0-----:R-:W-:-:S05]  /*60a0*/  PRMT R9, R157, 0x8880, RZ ;  /* 0x000088809d097816 */ /* 0x001fca00000000ff */
[----:B------:R-:W-:-:S07]  /*60b0*/  IMAD R22, R9, R156, RZ ;  /* 0x0000009c09167224 */ /* 0x000fce00078e02ff */
.L_x_254:
[----:B------:R-:W-:Y:S05]  /*60c0*/  BSYNC B1 ;  /* 0x0000000000017941 */ /* 0x000fea0003800000 */
.L_x_253:
[----:B0-----:R-:W-:Y:S01]  /*60d0*/  @!P5 IMAD R9, R68, R155, R22 ;  /* 0x0000009b4409d224 */ /* 0x001fe200078e0216 */
[----:B------:R-:W-:Y:S04]  /*60e0*/  BSSY B1, `(.L_x_255) ;  /* 0x0000006000017945 */ /* 0x000fe80003800000 */
[----:B------:R0:W-:Y:S01]  /*60f0*/  @!P5 STG.E.U8 desc[UR36][R6.64+0x58], R9 ;  /* 0x000058090600d986 */ /* 0x0001e2000c101124 */
[----:B------:R-:W-:Y:S05]  /*6100*/  @P1 BRA `(.L_x_256) ;  /* 0x00000000000c1947 */ /* 0x000fea0003800000 */
[----:B--2---:R-:W0:Y:S02]  /*6110*/  LDG.E.U8 R157, desc[UR36][R4.64+0x59] ;  /* 0x00005924049d7981 */ /* 0x004e24000c1e1100 */
[----:B0-----:R-:W-:-:S05]  /*6120*/  PRMT R9, R157, 0x8880, RZ ;  /* 0x000088809d097816 */ /* 0x001fca00000000ff */
[----:B------:R-:W-:-:S07]  /*6130*/  IMAD R22, R9, R156, RZ ;  /* 0x0000009c09167224 */ /* 0x000fce00078e02ff */
.L_x_256:
[----:B------:R-:W-:Y:S05]  /*6140*/  BSYNC B1 ;  /* 0x0000000000017941 */ /* 0x000fea0003800000 */
.L_x_255:
        /* <DEDUP_REMOVED lines=11> */
.L_x_258:
[----:B------:R-:W-:Y:S05]  /*6200*/  BSYNC B1 ;  /* 0x0000000000017941 */ /* 0x000fea0003800000 */
.L_x_257:
[----:B0-----:R-:W-:Y:S01]  /*6210*/  @!P4 IMAD R9, R70, R155, R22 ;  /* 0x0000009b4609c224 */ /* 0x001fe200078e0216 */
[----:B------:R-:W-:Y:S04]  /*6220*/  BSSY B1, `(.L_x_259) ;  /* 0x0000006000017945 */ /* 0x000fe80003800000 */
[----:B------:R0:W-:Y:S01]  /*6230*/  @!P4 STG.E.U8 desc[UR36][R10.64+0x58], R9 ;  /* 0x000058090a00c986 */ /* 0x0001e2000c101124 */
[----:B------:R-:W-:Y:S05]  /*6240*/  @P3 BRA `(.L_x_260) ;  /* 0x00000000000c3947 */ /* 0x000fea0003800000 */
[----:B--2---:R-:W0:Y:S02]  /*6250*/  LDG.E.U8 R157, desc[UR36][R12.64+0x59] ;  /* 0x000059240c9d7981 */ /* 0x004e24000c1e1100 */
[----:B0-----:R-:W-:-:S05]  /*6260*/  PRMT R9, R157, 0x8880, RZ ;  /* 0x000088809d097816 */ /* 0x001fca00000000ff */
[----:B------:R-:W-:-:S07]  /*6270*/  IMAD R22, R9, R156, RZ ;  /* 0x0000009c09167224 */ /* 0x000fce00078e02ff */
.L_x_260:
[----:B------:R-:W-:Y:S05]  /*6280*/  BSYNC B1 ;  /* 0x0000000000017941 */ /* 0x000fea0003800000 */
.L_x_259:
[----:B------:R-:W-:Y:S01]  /*6290*/  @!P3 IMAD R71, R71, R155, R22 ;  /* 0x0000009b4747b224 */ /* 0x000fe200078e0216 */
[----:B------:R-:W-:Y:S04]  /*62a0*/  BSSY B1, `(.L_x_261) ;  /* 0x0000006000017945 */ /* 0x000fe80003800000 */
[----:B------:R0:W-:Y:S01]  /*62b0*/  @!P3 STG.E.U8 desc[UR36][R10.64+0x59], R71 ;  /* 0x000059470a00b986 */ /* 0x0001e2000c101124 */
[----:B------:R-:W-:Y:S05]  /*62c0*/  @P5 BRA `(.L_x_262) ;  /* 0x00000000000c5947 */ /* 0x000fea0003800000 */
[----:B--2---:R-:W0:Y:S02]  /*62d0*/  LDG.E.U8 R157, desc[UR36][R4.64+0x60] ;  /* 0x00006024049d7981 */ /* 0x004e24000c1e1100 */
[----:B0-----:R-:W-:-:S05]  /*62e0*/  PRMT R9, R157, 0x8880, RZ ;  /* 0x000088809d097816 */ /* 0x001fca00000000ff */
[----:B------:R-:W-:-:S07]  /*62f0*/  IMAD R22, R9, R156, RZ ;  /* 0x0000009c09167224 */ /* 0x000fce00078e02ff */
.L_x_262:
[----:B------:R-:W-:Y:S05]  /*6300*/  BSYNC B1 ;  /* 0x0000000000017941 */ /* 0x000fea0003800000 */
.L_x_261:
[----:B0-----:R-:W-:Y:S01]  /*6310*/  @!P5 IMAD R9, R72, R155, R22 ;  /* 0x0000009b4809d224 */ /* 0x001fe200078e0216 */
[----:B------:R-:W-:Y:S04]  /*6320*/  BSSY B1, `(.L_x_263) ;  /* 0x0000006000017945 */ /* 0x000fe80003800000 */
[----:B------:R0:W-:Y:S01]  /*6330*/  @!P5 STG.E.U8 desc[UR36][R6.64+0x60], R9 ;  /* 0x000060090600d986 */ /* 0x0001e2000c101124 */
[----:B------:R-:W-:Y:S05]  /*6340*/  @P1 BRA `(.L_x_264) ;  /* 0x00000000000c1947 */ /* 0x000fea0003800000 */
[----:B--2---:R-:W0:Y:S02]  /*6350*/  LDG.E.U8 R157, desc[UR36][R4.64+0x61] ;  /* 0x00006124049d7981 */ /* 0x004e24000c1e1100 */
[----:B0-----:R-:W-:-:S05]  /*6360*/  PRMT R9, R157, 0x8880, RZ ;  /* 0x000088809d097816 */ /* 0x001fca00000000ff */
[----:B------:R-:W-:-:S07]  /*6370*/  IMAD R22, R9, R156, RZ ;  /* 0x0000009c09167224 */ /* 0x000fce00078e02ff */
.L_x_264:
[----:B------:R-:W-:Y:S05]  /*6380*/  BSYNC B1 ;  /* 0x0000000000017941 */ /* 0x000fea0003800000 */
.L_x_263:
        /* <DEDUP_REMOVED lines=11> */
.L_x_266:
[----:B------:R-:W-:Y:S05]  /*6440*/  BSYNC B1 ;  /* 0x0000000000017941 */ /* 0x000fea0003800000 */
.L_x_265:
[----:B0-----:R-:W-:Y:S01]  /*6450*/  @!P4 IMAD R9, R74, R155, R22 ;  /* 0x0000009b4a09c224 */ /* 0x001fe200078e0216 */
[----:B------:R-:W-:Y:S04]  /*6460*/  BSSY B1, `(.L_x_267) ;  /* 0x0000006000017945 */ /* 0x000fe80003800000 */
[----:B------:R0:W-:Y:S01]  /*6470*/  @!P4 STG.E.U8 desc[UR36][R10.64+0x60], R9 ;  /* 0x000060090a00c986 */ /* 0x0001e2000c101124 */
[----:B------:R-:W-:Y:S05]  /*6480*/  @P3 BRA `(.L_x_268) ;  /* 0x00000000000c3947 */ /* 0x000fea0003800000 */
[----:B--2---:R-:W0:Y:S02]  /*6490*/  LDG.E.U8 R157, desc[UR36][R12.64+0x61] ;  /* 0x000061240c9d7981 */ /* 0x004e24000c1e1100 */
[----:B0-----:R-:W-:-:S05]  /*64a0*/  PRMT R9, R157, 0x8880, RZ ;  /* 0x000088809d097816 */ /* 0x001fca00000000ff */
[----:B------:R-:W-:-:S07]  /*64b0*/  IMAD R22, R9, R156, RZ ;  /* 0x0000009c09167224 */ /* 0x000fce00078e02ff */
.L_x_268:
[----:B------:R-:W-:Y:S05]  /*64c0*/  BSYNC B1 ;  /* 0x0000000000017941 */ /* 0x000fea0003800000 */
.L_x_267:
[----:B------:R-:W-:Y:S01]  /*64d0*/  @!P3 IMAD R75, R75, R155, R22 ;  /* 0x0000009b4b4bb224 */ /* 0x000fe200078e0216 */
[----:B------:R-:W-:Y:S04]  /*64e0*/  BSSY B1, `(.L_x_269) ;  /* 0x0000006000017945 */ /* 0x000fe80003800000 */
[----:B------:R0:W-:Y:S01]  /*64f0*/  @!P3 STG.E.U8 desc[UR36][R10.64+0x61], R75 ;  /* 0x0000614b0a00b986 */ /* 0x0001e2000c101124 */
[----:B------:R-:W-:Y:S05]  /*6500*/  @P5 BRA `(.L_x_270) ;  /* 0x00000000000c5947 */ /* 0x000fea0003800000 */
[----:B--2---:R-:W0:Y:S02]  /*6510*/  LDG.E.U8 R157, desc[UR36][R4.64+0x68] ;  /* 0x00006824049d7981 */ /* 0x004e24000c1e1100 */
[----:B0-----:R-:W-:-:S05]  /*6520*/  PRMT R9, R157, 0x8880, RZ ;  /* 0x000088809d097816 */ /* 0x001fca00000000ff */
[----:B------:R-:W-:-:S07]  /*6530*/  IMAD R22, R9, R156, RZ ;  /* 0x0000009c09167224 */ /* 0x000fce00078e02ff */
.L_x_270:
[----:B------:R-:W-:Y:S05]  /*6540*/  BSYNC B1 ;  /* 0x0000000000017941 */ /* 0x000fea0003800000 */
.L_x_269:
[----:B0-----:R-:W-:Y:S01]  /*6550*/  @!P5 IMAD R9, R76, R155, R22 ;  /* 0x0000009b4c09d224 */ /* 0x001fe200078e0216 */
[----:B------:R-:W-:Y:S04]  /*6560*/  BSSY B1, `(.L_x_271) ;  /* 0x0000006000017945 */ /* 0x000fe80003800000 */
[----:B------:R0:W-:Y:S01]  /*6570*/  @!P5 STG.E.U8 desc[UR36][R6.64+0x68], R9 ;  /* 0x000068090600d986 */ /* 0x0001e2000c101124 */
[----:B------:R-:W-:Y:S05]  /*6580*/  @P1 BRA `(.L_x_272) ;  /* 0x00000000000c1947 */ /* 0x000fea0003800000 */
[----:B--2---:R-:W0:Y:S02]  /*6590*/  LDG.E.U8 R157, desc[UR36][R4.64+0x69] ;  /* 0x00006924049d7981 */ /* 0x004e24000c1e1100 */
[----:B0-----:R-:W-:-:S05]  /*65a0*/  PRMT R9, R157, 0x8880, RZ ;  /* 0x000088809d097816 */ /* 0x001fca00000000ff */
[----:B------:R-:W-:-:S07]  /*65b0*/  IMAD R22, R9, R156, RZ ;  /* 0x0000009c09167224 */ /* 0x000fce00078e02ff */
.L_x_272:
[----:B------:R-:W-:Y:S05]  /*65c0*/  BSYNC B1 ;  /* 0x0000000000017941 */ /* 0x000fea0003800000 */
.L_x_271:
        /* <DEDUP_REMOVED lines=11> */
.L_x_274:
[----:B------:R-:W-:Y:S05]  /*6680*/  BSYNC B1 ;  /* 0x0000000000017941 */ /* 0x000fea0003800000 */
.L_x_273:
[----:B0-----:R-:W-:Y:S01]  /*6690*/  @!P4 IMAD R9, R78, R155, R22 ;  /* 0x0000009b4e09c224 */ /* 0x001fe200078e0216 */
[----:B------:R-:W-:Y:S04]  /*66a0*/  BSSY B1, `(.L_x_275) ;  /* 0x0000006000017945 */ /* 0x000fe80003800000 */
[----:B------:R0:W-:Y:S01]  /*66b0*/  @!P4 STG.E.U8 desc[UR36][R10.64+0x68], R9 ;  /* 0x000068090a00c986 */ /* 0x0001e2000c101124 */
[----:B------:R-:W-:Y:S05]  /*66c0*/  @P3 BRA `(.L_x_276) ;  /* 0x00000000000c3947 */ /* 0x000fea0003800000 */
[----:B--2---:R-:W0:Y:S02]  /*66d0*/  LDG.E.U8 R157, desc[UR36][R12.64+0x69] ;  /* 0x000069240c9d7981 */ /* 0x004e24000c1e1100 */
[----:B0-----:R-:W-:-:S05]  /*66e0*/  PRMT R9, R157, 0x8880, RZ ;  /* 0x000088809d097816 */ /* 0x001fca00000000ff */
[----:B------:R-:W-:-:S07]  /*66f0*/  IMAD R22, R9, R156, RZ ;  /* 0x0000009c09167224 */ /* 0x000fce00078e02ff */
.L_x_276:
[----:B------:R-:W-:Y:S05]  /*6700*/  BSYNC B1 ;  /* 0x0000000000017941 */ /* 0x000fea0003800000 */
.L_x_275:
[----:B------:R-:W-:Y:S01]  /*6710*/  @!P3 IMAD R79, R79, R155, R22 ;  /* 0x0000009b4f4fb224 */ /* 0x000fe200078e0216 */
[----:B------:R-:W-:Y:S04]  /*6720*/  BSSY B1, `(.L_x_277) ;  /* 0x0000006000017945 */ /* 0x000fe80003800000 */
[----:B------:R0:W-:Y:S01]  /*6730*/  @!P3 STG.E.U8 desc[UR36][R10.64+0x69], R79 ;  /* 0x0000694f0a00b986 */ /* 0x0001e2000c101124 */
[----:B------:R-:W-:Y:S05]  /*6740*/  @P5 BRA `(.L_x_278) ;  /* 0x00000000000c5947 */ /* 0x000fea0003800000 */
[----:B--2---:R-:W0:Y:S02]  /*6750*/  LDG.E.U8 R157, desc[UR36][R4.64+0x70] ;  /* 0x00007024049d7981 */ /* 0x004e24000c1e1100 */
[----:B0-----:R-:W-:-:S05]  /*6760*/  PRMT R9, R157, 0x8880, RZ ;  /* 0x000088809d097816 */ /* 0x001fca00000000ff */
[----:B------:R-:W-:-:S07]  /*6770*/  IMAD R22, R9, R156, RZ ;  /* 0x0000009c09167224 */ /* 0x000fce00078e02ff */
.L_x_278:
[----:B------:R-:W-:Y:S05]  /*6780*/  BSYNC B1 ;  /* 0x0000000000017941 */ /* 0x000fea0003800000 */
.L_x_277:
[----:B0-----:R-:W-:Y:S01]  /*6790*/  @!P5 IMAD R9, R80, R155, R22 ;  /* 0x0000009b5009d224 */ /* 0x001fe200078e0216 */
[----:B------:R-:W-:Y:S04]  /*67a0*/  BSSY B1, `(.L_x_279) ;  /* 0x0000006000017945 */ /* 0x000fe80003800000 */
[----:B------:R0:W-:Y:S01]  /*67b0*/  @!P5 STG.E.U8 desc[UR36][R6.64+0x70], R9 ;  /* 0x000070090600d986 */ /* 0x0001e2000c101124 */
[----:B------:R-:W-:Y:S05]  /*67c0*/  @P1 BRA `(.L_x_280) ;  /* 0x00000000000c1947 */ /* 0x000fea0003800000 */
[----:B--2---:R-:W0:Y:S02]  /*67d0*/  LDG.E.U8 R157, desc[UR36][R4.64+0x71] ;  /* 0x00007124049d7981 */ /* 0x004e24000c1e1100 */
[----:B0-----:R-:W-:-:S05]  /*67e0*/  PRMT R9, R157, 0x8880, RZ ;  /* 0x000088809d097816 */ /* 0x001fca00000000ff */
[----:B------:R-:W-:-:S07]  /*67f0*/  IMAD R22, R9, R156, RZ ;  /* 0x0000009c09167224 */ /* 0x000fce00078e02ff */
.L_x_280:
[----:B------:R-:W-:Y:S05]  /*6800*/  BSYNC B1 ;  /* 0x0000000000017941 */ /* 0x000fea0003800000 */
.L_x_279:
[----:B------:R-:W-:Y:S01]  /*6810*/  ISETP.LT.OR P4, PT, R3, 0x71, !P0 ;  /* 0x000000710300780c */ /* 0x000fe20004781670 */
[----:B------:R-:W-:Y:S01]  /*6820*/  @!P1 IMAD R81, R81, R155, R22 ;  /* 0x0000009b51519224 */ /* 0x000fe200078e0216 */
[----:B------:R-:W-:Y:S01]  /*6830*/  BSSY B1, `(.L_x_281) ;  /* 0x000000a000017945 */ /* 0x000fe20003800000 */
[C---:B------:R-:W-:Y:S02]  /*6840*/  ISETP.LT.OR P3, PT, R3.reuse, 0x72, !P0 ;  /* 0x000000720300780c */ /* 0x040fe40004761670 */
        /* <DEDUP_REMOVED lines=8> */
.L_x_282:
[----:B------:R-:W-:Y:S05]  /*68d0*/  BSYNC B1 ;  /* 0x0000000000017941 */ /* 0x000fea0003800000 */
.L_x_281:
[----:B0-----:R-:W-:Y:S01]  /*68e0*/  @!P4 IMAD R9, R82, R155, R22 ;  /* 0x0000009b5209c224 */ /* 0x001fe200078e0216 */
[----:B------:R-:W-:Y:S04]  /*68f0*/  BSSY B1, `(.L_x_283) ;  /* 0x0000006000017945 */ /* 0x000fe80003800000 */
[----:B------:R0:W-:Y:S01]  /*6900*/  @!P4 STG.E.U8 desc[UR36][R10.64+0x70], R9 ;  /* 0x000070090a00c986 */ /* 0x0001e2000c101124 */
[----:B------:R-:W-:Y:S05]  /*6910*/  @P3 BRA `(.L_x_284) ;  /* 0x00000000000c3947 */ /* 0x000fea0003800000 */
[----:B--2---:R-:W0:Y:S02]  /*6920*/  LDG.E.U8 R157, desc[UR36][R12.64+0x71] ;  /* 0x000071240c9d7981 */ /* 0x004e24000c1e1100 */
[----:B0-----:R-:W-:-:S05]  /*6930*/  PRMT R9, R157, 0x8880, RZ ;  /* 0x000088809d097816 */ /* 0x001fca00000000ff */
[----:B------:R-:W-:-:S07]  /*6940*/  IMAD R22, R9, R156, RZ ;  /* 0x0000009c09167224 */ /* 0x000fce00078e02ff */
.L_x_284:
[----:B------:R-:W-:Y:S05]  /*6950*/  BSYNC B1 ;  /* 0x0000000000017941 */ /* 0x000fea0003800000 */
.L_x_283:
[----:B------:R-:W-:Y:S01]  /*6960*/  @!P3 IMAD R83, R83, R155, R22 ;  /* 0x0000009b5353b224 */ /* 0x000fe200078e0216 */
[----:B------:R-:W-:Y:S04]  /*6970*/  BSSY B1, `(.L_x_285) ;  /* 0x0000006000017945 */ /* 0x000fe80003800000 */
[----:B------:R0:W-:Y:S01]  /*6980*/  @!P3 STG.E.U8 desc[UR36][R10.64+0x71], R83 ;  /* 0x000071530a00b986 */ /* 0x0001e2000c101124 */
[----:B------:R-:W-:Y:S05]  /*6990*/  @P1 BRA `(.L_x_286) ;  /* 0x00000000000c1947 */ /* 0x000fea0003800000 */
[----:B--2---:R-:W0:Y:S02]  /*69a0*/  LDG.E.U8 R157, desc[UR36][R4.64+0x78] ;  /* 0x00007824049d7981 */ /* 0x004e24000c1e1100 */
[----:B0-----:R-:W-:-:S05]  /*69b0*/  PRMT R9, R157, 0x8880, RZ ;  /* 0x000088809d097816 */ /* 0x001fca00000000ff */
[----:B------:R-:W-:-:S07]  /*69c0*/  IMAD R22, R9, R156, RZ ;  /* 0x0000009c09167224 */ /* 0x000fce00078e02ff */
.L_x_286:
[----:B------:R-:W-:Y:S05]  /*69d0*/  BSYNC B1 ;  /* 0x0000000000017941 */ /* 0x000fea0003800000 */
.L_x_285:
[----:B0-----:R-:W-:Y:S01]  /*69e0*/  @!P1 IMAD R9, R84, R155, R22 ;  /* 0x0000009b54099224 */ /* 0x001fe200078e0216 */
[----:B------:R-:W-:Y:S04]  /*69f0*/  BSSY B1, `(.L_x_287) ;  /* 0x0000006000017945 */ /* 0x000fe80003800000 */
[----:B------:R0:W-:Y:S01]  /*6a00*/  @!P1 STG.E.U8 desc[UR36][R6.64+0x78], R9 ;  /* 0x0000780906009986 */ /* 0x0001e2000c101124 */
[----:B------:R-:W-:Y:S05]  /*6a10*/  @P2 BRA `(.L_x_288) ;  /* 0x00000000000c2947 */ /* 0x000fea0003800000 */
[----:B--2---:R-:W0:Y:S02]  /*6a20*/  LDG.E.U8 R157, desc[UR36][R4.64+0x79] ;  /* 0x00007924049d7981 */ /* 0x004e24000c1e1100 */
[----:B0-----:R-:W-:-:S05]  /*6a30*/  PRMT R9, R157, 0x8880, RZ ;  /* 0x000088809d097816 */ /* 0x001fca00000000ff */
[----:B------:R-:W-:-:S07]  /*6a40*/  IMAD R22, R9, R156, RZ ;  /* 0x0000009c09167224 */ /* 0x000fce00078e02ff */
.L_x_288:
[----:B------:R-:W-:Y:S05]  /*6a50*/  BSYNC B1 ;  /* 0x0000000000017941 */ /* 0x000fea0003800000 */
.L_x_287:
[----:B------:R-:W-:Y:S01]  /*6a60*/  @!P2 IMAD R85, R85, R155, R22 ;  /* 0x0000009b5555a224 */ /* 0x000fe200078e0216 */
[----:B------:R-:W-:Y:S04]  /*6a70*/  BSSY B1, `(.L_x_289) ;  /* 0x0000006000017945 */ /* 0x000fe80003800000 */
[----:B------:R0:W-:Y:S01]  /*6a80*/  @!P2 STG.E.U8 desc[UR36][R6.64+0x79], R85 ;  /* 0x000079550600a986 */ /* 0x0001e2000c101124 */
[----:B------:R-:W-:Y:S05]  /*6a90*/  @P5 BRA `(.L_x_290) ;  /* 0x00000000000c5947 */ /* 0x000fea0003800000 */
[----:B--2---:R-:W2:Y:S02]  /*6aa0*/  LDG.E.U8 R157, desc[UR36][R12.64+0x78] ;  /* 0x000078240c9d7981 */ /* 0x004ea4000c1e1100 */
[----:B--2---:R-:W-:-:S05]  /*6ab0*/  PRMT R5, R157, 0x8880, RZ ;  /* 0x000088809d057816 */ /* 0x004fca00000000ff */
[----:B------:R-:W-:-:S07]  /*6ac0*/  IMAD R22, R5, R156, RZ ;  /* 0x0000009c05167224 */ /* 0x000fce00078e02ff */
.L_x_290:
[----:B------:R-:W-:Y:S05]  /*6ad0*/  BSYNC B1 ;  /* 0x0000000000017941 */ /* 0x000fea0003800000 */
.L_x_289:
[----:B------:R-:W-:Y:S01]  /*6ae0*/  @!P5 IMAD R5, R86, R155, R22 ;  /* 0x0000009b5605d224 */ /* 0x000fe200078e0216 */
[----:B------:R-:W-:Y:S01]  /*6af0*/  ISETP.LT.OR P0, PT, R3, 0x7a, !P0 ;  /* 0x0000007a0300780c */ /* 0x000fe20004701670 */
[----:B------:R-:W-:Y:S03]  /*6b00*/  BSSY B1, `(.L_x_291) ;  /* 0x0000006000017945 */ /* 0x000fe60003800000 */
[----:B------:R0:W-:Y:S09]  /*6b10*/  @!P5 STG.E.U8 desc[UR36][R10.64+0x78], R5 ;  /* 0x000078050a00d986 */ /* 0x0001f2000c101124 */
[----:B------:R-:W-:Y:S05]  /*6b20*/  @P0 BRA `(.L_x_292) ;  /* 0x00000000000c0947 */ /* 0x000fea0003800000 */
[----:B--2---:R-:W2:Y:S02]  /*6b30*/  LDG.E.U8 R157, desc[UR36][R12.64+0x79] ;  /* 0x000079240c9d7981 */ /* 0x004ea4000c1e1100 */
[----:B--2---:R-:W-:-:S05]  /*6b40*/  PRMT R3, R157, 0x8880, RZ ;  /* 0x000088809d037816 */ /* 0x004fca00000000ff */
[----:B------:R-:W-:-:S07]  /*6b50*/  IMAD R22, R3, R156, RZ ;  /* 0x0000009c03167224 */ /* 0x000fce00078e02ff */
.L_x_292:
[----:B------:R-:W-:Y:S05]  /*6b60*/  BSYNC B1 ;  /* 0x0000000000017941 */ /* 0x000fea0003800000 */
.L_x_291:
[----:B------:R-:W-:Y:S01]  /*6b70*/  IMAD R87, R87, R155, R22 ;  /* 0x0000009b57577224 */ /* 0x000fe200078e0216 */
[----:B------:R-:W-:Y:S06]  /*6b80*/  @P0 BRA `(.L_x_293) ;  /* 0x0000001800180947 */ /* 0x000fec0003800000 */
[----:B------:R0:W-:Y:S01]  /*6b90*/  STG.E.U8 desc[UR36][R10.64+0x79], R87 ;  /* 0x000079570a007986 */ /* 0x0001e2000c101124 */
[----:B------:R-:W-:Y:S05]  /*6ba0*/  BRA `(.L_x_293) ;  /* 0x0000001800107947 */ /* 0x000fea0003800000 */
.L_x_36:
[C---:B------:R-:W-:Y:S02]  /*6bb0*/  ISETP.GE.AND P2, PT, R0.reuse, 0x1, PT ;  /* 0x000000010000780c */ /* 0x040fe40003f46270 */
[----:B------:R-:W-:Y:S02]  /*6bc0*/  ISETP.GE.AND P0, PT, R0, 0x9, PT ;  /* 0x000000090000780c */ /* 0x000fe40003f06270 */
[C---:B------:R-:W-:Y:S02]  /*6bd0*/  ISETP.LT.OR P3, PT, R3.reuse, 0x1, !P2 ;  /* 0x000000010300780c */ /* 0x040fe40005761670 */
[C---:B------:R-:W-:Y:S02]  /*6be0*/  ISETP.LT.OR P5, PT, R3.reuse, 0x2, !P2 ;  /* 0x000000020300780c */ /* 0x040fe400057a1670 */
[C---:B------:R-:W-:Y:S02]  /*6bf0*/  ISETP.LT.OR P1, PT, R3.reuse, 0x1, !P0 ;  /* 0x000000010300780c */ /* 0x040fe40004721670 */
[----:B------:R-:W-:-:S07]  /*6c00*/  ISETP.LT.OR P4, PT, R3, 0x2, !P0 ;  /* 0x000000020300780c */ /* 0x000fce0004781670 */
[-C--:B------:R-:W-:Y:S02]  /*6c10*/  @!P3 IMAD R5, R88, R155.reuse, RZ ;  /* 0x0000009b5805b224 */ /* 0x080fe400078e02ff */
[-C--:B------:R-:W-:Y:S02]  /*6c20*/  @!P5 IMAD R89, R89, R155.reuse, RZ ;  /* 0x0000009b5959d224 */ /* 0x080fe400078e02ff */
[-C--:B------:R-:W-:Y:S01]  /*6c30*/  @!P1 IMAD R13, R90, R155.reuse, RZ ;  /* 0x0000009b5a0d9224 */ /* 0x080fe200078e02ff */
[----:B------:R0:W-:Y:S01]  /*6c40*/  @!P3 STG.E.U8 desc[UR36][R160.64], R5 ;  /* 0x00000005a000b986 */ /* 0x0001e2000c101124 */
[----:B------:R-:W-:Y:S01]  /*6c50*/  ISETP.LT.OR P3, PT, R3, 0x9, !P2 ;  /* 0x000000090300780c */ /* 0x000fe20005761670 */
[----:B------:R-:W-:Y:S02]  /*6c60*/  @!P4 IMAD R91, R91, R155, RZ ;  /* 0x0000009b5b5bc224 */ /* 0x000fe400078e02ff */
[----:B------:R-:W-:Y:S01]  /*6c70*/  @!P5 STG.E.U8 desc[UR36][R160.64+0x1], R89 ;  /* 0x00000159a000d986 */ /* 0x000fe2000c101124 */
[----:B------:R-:W-:-:S03]  /*6c80*/  ISETP.LT.OR P5, PT, R3, 0xa, !P2 ;  /* 0x0000000a0300780c */ /* 0x000fc600057a1670 */
[----:B------:R1:W-:Y:S01]  /*6c90*/  @!P1 STG.E.U8 desc[UR36][R8.64], R13 ;  /* 0x0000000d08009986 */ /* 0x0003e2000c101124 */
[----:B------:R-:W-:-:S03]  /*6ca0*/  ISETP.LT.OR P1, PT, R3, 0x9, !P0 ;  /* 0x000000090300780c */ /* 0x000fc60004721670 */
[----:B------:R-:W-:Y:S01]  /*6cb0*/  @!P4 STG.E.U8 desc[UR36][R8.64+0x1], R91 ;  /* 0x0000015b0800c986 */ /* 0x000fe2000c101124 */
[----:B------:R-:W-:Y:S01]  /*6cc0*/  ISETP.LT.OR P4, PT, R3, 0xa, !P0 ;  /* 0x0000000a0300780c */ /* 0x000fe20004781670 */
[----:B------:R-:W-:-:S04]  /*6cd0*/  @!P3 IMAD R15, R92, R155, RZ ;  /* 0x0000009b5c0fb224 */ /* 0x000fc800078e02ff */
[-C--:B------:R-:W-:Y:S01]  /*6ce0*/  @!P5 IMAD R93, R93, R155.reuse, RZ ;  /* 0x0000009b5d5dd224 */ /* 0x080fe200078e02ff */
[----:B------:R3:W-:Y:S01]  /*6cf0*/  @!P3 STG.E.U8 desc[UR36][R160.64+0x8], R15 ;  /* 0x0000080fa000b986 */ /* 0x0007e2000c101124 */
[C---:B------:R-:W-:Y:S02]  /*6d00*/  ISETP.LT.OR P3, PT, R3.reuse, 0x11, !P2 ;  /* 0x000000110300780c */ /* 0x040fe40005761670 */
[-C--:B0-----:R-:W-:Y:S01]  /*6d10*/  @!P1 IMAD R5, R94, R155.reuse, RZ ;  /* 0x0000009b5e059224 */ /* 0x081fe200078e02ff */
[----:B------:R-:W-:Y:S01]  /*6d20*/  @!P5 STG.E.U8 desc[UR36][R160.64+0x9], R93 ;  /* 0x0000095da000d986 */ /* 0x000fe2000c101124 */
[----:B------:R-:W-:Y:S02]  /*6d30*/  ISETP.LT.OR P5, PT, R3, 0x12, !P2 ;  /* 0x000000120300780c */ /* 0x000fe400057a1670 */
[----:B------:R-:W-:Y:S01]  /*6d40*/  @!P4 IMAD R95, R95, R155, RZ ;  /* 0x0000009b5f5fc224 */ /* 0x000fe200078e02ff */
[----:B------:R0:W-:Y:S01]  /*6d50*/  @!P1 STG.E.U8 desc[UR36][R8.64+0x8], R5 ;  /* 0x0000080508009986 */ /* 0x0001e2000c101124 */
[----:B------:R-:W-:-:S03]  /*6d60*/  ISETP.LT.OR P1, PT, R3, 0x11, !P0 ;  /* 0x000000110300780c */ /* 0x000fc60004721670 */
[----:B------:R-:W-:Y:S01]  /*6d70*/  @!P4 STG.E.U8 desc[UR36][R8.64+0x9], R95 ;  /* 0x0000095f0800c986 */ /* 0x000fe2000c101124 */
[----:B------:R-:W-:Y:S01]  /*6d80*/  ISETP.LT.OR P4, PT, R3, 0x12, !P0 ;  /* 0x000000120300780c */ /* 0x000fe20004781670 */
[----:B-1----:R-:W-:-:S04]  /*6d90*/  @!P3 IMAD R13, R96, R155, RZ ;  /* 0x0000009b600db224 */ /* 0x002fc800078e02ff */
[-C--:B------:R-:W-:Y:S01]  /*6da0*/  @!P5 IMAD R97, R97, R155.reuse, RZ ;  /* 0x0000009b6161d224 */ /* 0x080fe200078e02ff */
[----:B------:R1:W-:Y:S01]  /*6db0*/  @!P3 STG.E.U8 desc[UR36][R160.64+0x10], R13 ;  /* 0x0000100da000b986 */ /* 0x0003e2000c101124 */
[C---:B------:R-:W-:Y:S02]  /*6dc0*/  ISETP.LT.OR P3, PT, R3.reuse, 0x19, !P2 ;  /* 0x000000190300780c */ /* 0x040fe40005761670 */
[-C--:B---3--:R-:W-:Y:S01]  /*6dd0*/  @!P1 IMAD R15, R98, R155.reuse, RZ ;  /* 0x0000009b620f9224 */ /* 0x088fe200078e02ff */
[----:B------:R-:W-:Y:S01]  /*6de0*/  @!P5 STG.E.U8 desc[UR36][R160.64+0x11], R97 ;  /* 0x00001161a000d986 */ /* 0x000fe2000c101124 */
[----:B------:R-:W-:Y:S02]  /*6df0*/  ISETP.LT.OR P5, PT, R3, 0x1a, !P2 ;  /* 0x0000001a0300780c */ /* 0x000fe400057a1670 */
[----:B------:R-:W-:Y:S01]  /*6e00*/  @!P4 IMAD R99, R99, R155, RZ ;  /* 0x0000009b6363c224 */ /* 0x000fe200078e02ff */
[----:B------:R3:W-:Y:S01]  /*6e10*/  @!P1 STG.E.U8 desc[UR36][R8.64+0x10], R15 ;  /* 0x0000100f08009986 */ /* 0x0007e2000c101124 */
[----:B------:R-:W-:-:S03]  /*6e20*/  ISETP.LT.OR P1, PT, R3, 0x19, !P0 ;  /* 0x000000190300780c */ /* 0x000fc60004721670 */
[----:B------:R-:W-:Y:S01]  /*6e30*/  @!P4 STG.E.U8 desc[UR36][R8.64+0x11], R99 ;  /* 0x000011630800c986 */ /* 0x000fe2000c101124 */
[----:B------:R-:W-:Y:S01]  /*6e40*/  ISETP.LT.OR P4, PT, R3, 0x1a, !P0 ;  /* 0x0000001a0300780c */ /* 0x000fe20004781670 */
[----:B0-----:R-:W-:-:S04]  /*6e50*/  @!P3 IMAD R5, R100, R155, RZ ;  /* 0x0000009b6405b224 */ /* 0x001fc800078e02ff */
[-C--:B------:R-:W-:Y:S01]  /*6e60*/  @!P5 IMAD R101, R101, R155.reuse, RZ ;  /* 0x0000009b6565d224 */ /* 0x080fe200078e02ff */
[----:B------:R0:W-:Y:S01]  /*6e70*/  @!P3 STG.E.U8 desc[UR36][R160.64+0x18], R5 ;  /* 0x00001805a000b986 */ /* 0x0001e2000c101124 */
[C---:B------:R-:W-:Y:S02]  /*6e80*/  ISETP.LT.OR P3, PT, R3.reuse, 0x21, !P2 ;  /* 0x000000210300780c */ /* 0x040fe40005761670 */
[-C--:B-1----:R-:W-:Y:S01]  /*6e90*/  @!P1 IMAD R13, R102, R155.reuse, RZ ;  /* 0x0000009b660d9224 */ /* 0x082fe200078e02ff */
[----:B------:R-:W-:Y:S01]  /*6ea0*/  @!P5 STG.E.U8 desc[UR36][R160.64+0x19], R101 ;  /* 0x00001965a000d986 */ /* 0x000fe2000c101124 */
[----:B------:R-:W-:Y:S02]  /*6eb0*/  ISETP.LT.OR P5, PT, R3, 0x22, !P2 ;  /* 0x000000220300780c */ /* 0x000fe400057a1670 */
[----:B------:R-:W-:Y:S01]  /*6ec0*/  @!P4 IMAD R103, R103, R155, RZ ;  /* 0x0000009b6767c224 */ /* 0x000fe200078e02ff */
[----:B------:R1:W-:Y:S01]  /*6ed0*/  @!P1 STG.E.U8 desc[UR36][R8.64+0x18], R13 ;  /* 0x0000180d08009986 */ /* 0x0003e2000c101124 */
[----:B------:R-:W-:-:S03]  /*6ee0*/  ISETP.LT.OR P1, PT, R3, 0x21, !P0 ;  /* 0x000000210300780c */ /* 0x000fc60004721670 */
[----:B------:R-:W-:Y:S01]  /*6ef0*/  @!P4 STG.E.U8 desc[UR36][R8.64+0x19], R103 ;  /* 0x000019670800c986 */ /* 0x000fe2000c101124 */
[----:B------:R-:W-:Y:S01]  /*6f00*/  ISETP.LT.OR P4, PT, R3, 0x22, !P0 ;  /* 0x000000220300780c */ /* 0x000fe20004781670 */
[----:B---3--:R-:W-:-:S04]  /*6f10*/  @!P3 IMAD R15, R104, R155, RZ ;  /* 0x0000009b680fb224 */ /* 0x008fc800078e02ff */
        /* <DEDUP_REMOVED lines=128> */
[----:B------:R-:W-:-:S02]  /*7720*/  ISETP.GE.AND P1, PT, R0, 0x81, PT ;  /* 0x000000810000780c */ /* 0x000fc40003f26270 */
[C---:B------:R-:W-:Y:S01]  /*7730*/  ISETP.LT.OR P5, PT, R3.reuse, 0x79, !P0 ;  /* 0x000000790300780c */ /* 0x040fe200047a1670 */
[----:B------:R-:W-:Y:S01]  /*7740*/  @!P4 STG.E.U8 desc[UR36][R8.64+0x71], R147 ;  /* 0x000071930800c986 */ /* 0x000fe2000c101124 */
[C---:B------:R-:W-:Y:S01]  /*7750*/  ISETP.LT.OR P0, PT, R3.reuse, 0x7a, !P0 ;  /* 0x0000007a0300780c */ /* 0x040fe20004701670 */
[----:B0-----:R-:W-:Y:S01]  /*7760*/  @!P3 IMAD R5, R148, R155, RZ ;  /* 0x0000009b9405b224 */ /* 0x001fe200078e02ff */
[----:B------:R-:W-:-:S03]  /*7770*/  ISETP.LT.OR P4, PT, R3, 0x1, !P1 ;  /* 0x000000010300780c */ /* 0x000fc60004f81670 */
[----:B------:R-:W-:Y:S01]  /*7780*/  @!P2 IMAD R149, R149, R155, RZ ;  /* 0x0000009b9595a224 */ /* 0x000fe200078e02ff */
[----:B------:R0:W-:Y:S01]  /*7790*/  @!P3 STG.E.U8 desc[UR36][R160.64+0x78], R5 ;  /* 0x00007805a000b986 */ /* 0x0001e2000c101124 */
[----:B------:R-:W-:-:S03]  /*77a0*/  ISETP.LT.OR P3, PT, R3, 0x2, !P1 ;  /* 0x000000020300780c */ /* 0x000fc60004f61670 */
[----:B------:R-:W-:Y:S01]  /*77b0*/  @!P2 STG.E.U8 desc[UR36][R160.64+0x79], R149 ;  /* 0x00007995a000a986 */ /* 0x000fe2000c101124 */
[-C--:B-1----:R-:W-:Y:S01]  /*77c0*/  @!P5 IMAD R13, R150, R155.reuse, RZ ;  /* 0x0000009b960dd224 */ /* 0x082fe200078e02ff */
[----:B------:R-:W-:Y:S01]  /*77d0*/  ISETP.GE.AND P2, PT, R0, 0x89, PT ;  /* 0x000000890000780c */ /* 0x000fe20003f46270 */
[-C--:B------:R-:W-:Y:S02]  /*77e0*/  @!P0 IMAD R151, R151, R155.reuse, RZ ;  /* 0x0000009b97978224 */ /* 0x080fe400078e02ff */
[----:B---3--:R-:W-:Y:S01]  /*77f0*/  @!P4 IMAD R15, R24, R155, RZ ;  /* 0x0000009b180fc224 */ /* 0x008fe200078e02ff */
[----:B------:R1:W-:Y:S01]  /*7800*/  @!P5 STG.E.U8 desc[UR36][R8.64+0x78], R13 ;  /* 0x0000780d0800d986 */ /* 0x0003e2000c101124 */
[----:B------:R-:W-:-:S03]  /*7810*/  ISETP.LT.OR P5, PT, R3, 0x1, !P2 ;  /* 0x000000010300780c */ /* 0x000fc600057a1670 */
[----:B------:R-:W-:Y:S01]  /*7820*/  @!P3 IMAD R25, R25, R155, RZ ;  /* 0x0000009b1919b224 */ /* 0x000fe200078e02ff */
[----:B------:R-:W-:Y:S01]  /*7830*/  @!P0 STG.E.U8 desc[UR36][R8.64+0x79], R151 ;  /* 0x0000799708008986 */ /* 0x000fe2000c101124 */
[----:B------:R-:W-:-:S03]  /*7840*/  ISETP.LT.OR P0, PT, R3, 0x2, !P2 ;  /* 0x000000020300780c */ /* 0x000fc60005701670 */
[----:B------:R-:W-:Y:S01]  /*7850*/  @!P4 STG.E.U8 desc[UR36][R6.64], R15 ;  /* 0x0000000f0600c986 */ /* 0x000fe2000c101124 */
        /* <DEDUP_REMOVED lines=19> */
[-C--:B------:R-:W-:Y:S01]  /*7990*/  @!P4 IMAD R9, R32, R155.reuse, RZ ;  /* 0x0000009b2009c224 */ /* 0x080fe200078e02ff */
        /* <DEDUP_REMOVED lines=127> */
[----:B-1----:R-:W-:-:S04]  /*8190*/  @!P5 IMAD R13, R74, R155, RZ ;  /* 0x0000009b4a0dd224 */ /* 0x002fc800078e02ff */
        /* <DEDUP_REMOVED lines=12> */
[----:B------:R-:W-:-:S04]  /*8260*/  @!P0 IMAD R9, R78, R155, RZ ;  /* 0x0000009b4e098224 */ /* 0x000fc800078e02ff */
[-C--:B------:R-:W-:Y:S01]  /*8270*/  @!P4 IMAD R79, R79, R155.reuse, RZ ;  /* 0x0000009b4f4fc224 */ /* 0x080fe200078e02ff */
[----:B------:R1:W-:Y:S01]  /*8280*/  @!P0 STG.E.U8 desc[UR36][R10.64+0x68], R9 ;  /* 0x000068090a008986 */ /* 0x0003e2000c101124 */
[----:B------:R-:W-:Y:S02]  /*8290*/  ISETP.LT.OR P0, PT, R3, 0x71, !P2 ;  /* 0x000000710300780c */ /* 0x000fe40005701670 */
[----:B------:R-:W-:Y:S01]  /*82a0*/  @!P3 IMAD R81, R81, R155, RZ ;  /* 0x0000009b5151b224 */ /* 0x000fe200078e02ff */
[----:B------:R3:W-:Y:S01]  /*82b0*/  @!P4 STG.E.U8 desc[UR36][R10.64+0x69], R79 ;  /* 0x0000694f0a00c986 */ /* 0x0007e2000c101124 */
[----:B------:R-:W-:-:S03]  /*82c0*/  ISETP.LT.OR P4, PT, R3, 0x72, !P2 ;  /* 0x000000720300780c */ /* 0x000fc60005781670 */
[----:B------:R3:W-:Y:S01]  /*82d0*/  @!P3 STG.E.U8 desc[UR36][R6.64+0x71], R81 ;  /* 0x000071510600b986 */ /* 0x0007e2000c101124 */
[C---:B------:R-:W-:Y:S02]  /*82e0*/  ISETP.LT.OR P3, PT, R3.reuse, 0x79, !P1 ;  /* 0x000000790300780c */ /* 0x040fe40004f61670 */
[C---:B------:R-:W-:Y:S01]  /*82f0*/  ISETP.LT.OR P1, PT, R3.reuse, 0x7a, !P1 ;  /* 0x0000007a0300780c */ /* 0x040fe20004f21670 */
[----:B------:R3:W-:Y:S01]  /*8300*/  @!P5 STG.E.U8 desc[UR36][R6.64+0x70], R13 ;  /* 0x0000700d0600d986 */ /* 0x0007e2000c101124 */
[C---:B------:R-:W-:Y:S02]  /*8310*/  ISETP.LT.OR P5, PT, R3.reuse, 0x79, !P2 ;  /* 0x000000790300780c */ /* 0x040fe400057a1670 */
[----:B------:R-:W-:Y:S01]  /*8320*/  ISETP.LT.OR P2, PT, R3, 0x7a, !P2 ;  /* 0x0000007a0300780c */ /* 0x000fe20005741670 */
[-C--:B------:R-:W-:Y:S02]  /*8330*/  @!P0 IMAD R3, R82, R155.reuse, RZ ;  /* 0x0000009b52038224 */ /* 0x080fe400078e02ff */
[----:B------:R-:W-:-:S03]  /*8340*/  @!P4 IMAD R83, R83, R155, RZ ;  /* 0x0000009b5353c224 */ /* 0x000fc600078e02ff */
[----:B------:R3:W-:Y:S01]  /*8350*/  @!P0 STG.E.U8 desc[UR36][R10.64+0x70], R3 ;  /* 0x000070030a008986 */ /* 0x0007e2000c101124 */
[-C--:B0-----:R-:W-:Y:S02]  /*8360*/  @!P3 IMAD R5, R84, R155.reuse, RZ ;  /* 0x0000009b5405b224 */ /* 0x081fe400078e02ff */
[-C--:B------:R-:W-:Y:S01]  /*8370*/  @!P1 IMAD R85, R85, R155.reuse, RZ ;  /* 0x0000009b55559224 */ /* 0x080fe200078e02ff */
[----:B------:R3:W-:Y:S01]  /*8380*/  @!P4 STG.E.U8 desc[UR36][R10.64+0x71], R83 ;  /* 0x000071530a00c986 */ /* 0x0007e2000c101124 */
[-C--:B-1----:R-:W-:Y:S02]  /*8390*/  @!P5 IMAD R9, R86, R155.reuse, RZ ;  /* 0x0000009b5609d224 */ /* 0x082fe400078e02ff */
[----:B------:R-:W-:Y:S01]  /*83a0*/  @!P2 IMAD R87, R87, R155, RZ ;  /* 0x0000009b5757a224 */ /* 0x000fe200078e02ff */
[----:B------:R3:W-:Y:S04]  /*83b0*/  @!P3 STG.E.U8 desc[UR36][R6.64+0x78], R5 ;  /* 0x000078050600b986 */ /* 0x0007e8000c101124 */
[----:B------:R3:W-:Y:S04]  /*83c0*/  @!P1 STG.E.U8 desc[UR36][R6.64+0x79], R85 ;  /* 0x0000795506009986 */ /* 0x0007e8000c101124 */
[----:B------:R3:W-:Y:S04]  /*83d0*/  @!P5 STG.E.U8 desc[UR36][R10.64+0x78], R9 ;  /* 0x000078090a00d986 */ /* 0x0007e8000c101124 */
[----:B------:R3:W-:Y:S02]  /*83e0*/  @!P2 STG.E.U8 desc[UR36][R10.64+0x79], R87 ;  /* 0x000079570a00a986 */ /* 0x0007e4000c101124 */
.L_x_293:
[----:B------:R-:W-:Y:S05]  /*83f0*/  BSYNC B0 ;  /* 0x0000000000007941 */ /* 0x000fea0003800000 */
.L_x_35:
[----:B------:R-:W-:Y:S01]  /*8400*/  ULDC UR4, c[0x0][0xc] ;  /* 0x0000030000047ab9 */ /* 0x000fe20000000800 */
[----:B------:R-:W-:Y:S01]  /*8410*/  ULDC UR5, c[0x0][0x10] ;  /* 0x0000040000057ab9 */ /* 0x000fe20000000800 */
[----:B---3--:R-:W3:Y:S01]  /*8420*/  LDC R3, c[0x0][0x14] ;  /* 0x00000500ff037b82 */ /* 0x008ee20000000800 */
[----:B------:R-:W-:Y:S01]  /*8430*/  UIMAD.WIDE.U32 UR4, UR4, UR5, URZ ;  /* 0x00000005040472a5 */ /* 0x000fe2000f8e003f */
[----:B------:R-:W-:Y:S01]  /*8440*/  PRMT R0, RZ, 0x7610, R0 ;  /* 0x00007610ff007816 */ /* 0x000fe20000000000 */
[----:B------:R-:W-:Y:S02]  /*8450*/  IMAD.MOV.U32 R153, RZ, RZ, -0x1 ;  /* 0xffffffffff997424 */ /* 0x000fe400078e00ff */
[----:B------:R-:W-:Y:S02]  /*8460*/  IMAD.MOV.U32 R22, RZ, RZ, -0x1 ;  /* 0xffffffffff167424 */ /* 0x000fe400078e00ff */
[----:B---3--:R-:W-:-:S04]  /*8470*/  IMAD.WIDE.U32 R16, R3, UR4, R16 ;  /* 0x0000000403107c25 */ /* 0x008fc8000f8e0010 */
[----:B------:R-:W-:Y:S01]  /*8480*/  IMAD R3, R3, UR5, RZ ;  /* 0x0000000503037c24 */ /* 0x000fe2000f8e02ff */
[----:B------:R-:W-:Y:S02]  /*8490*/  ULDC.64 UR4, c[0x0][0x650] ;  /* 0x0001940000047ab9 */ /* 0x000fe40000000a00 */
[----:B------:R-:W-:Y:S01]  /*84a0*/  ISETP.GE.U32.AND P0, PT, R16, UR4, PT ;  /* 0x0000000410007c0c */ /* 0x000fe2000bf06070 */
[----:B------:R-:W-:-:S05]  /*84b0*/  IMAD.IADD R17, R17, 0x1, R3 ;  /* 0x0000000111117824 */ /* 0x000fca00078e0203 */
[----:B------:R-:W-:-:S13]  /*84c0*/  ISETP.GE.U32.AND.EX P0, PT, R17, UR5, PT, P0 ;  /* 0x0000000511007c0c */ /* 0x000fda000bf06100 */
[----:B------:R-:W-:Y:S05]  /*84d0*/  @P0 BRA `(.L_x_294) ;  /* 0x0000000400640947 */ /* 0x000fea0003800000 */
[----:B------:R-:W3:Y:S01]  /*84e0*/  S2R R12, SR_CTAID.X ;  /* 0x00000000000c7919 */ /* 0x000ee20000002500 */
[----:B0-----:R-:W0:Y:S01]  /*84f0*/  LDC.64 R10, c[0x0][0x628] ;  /* 0x00018a00ff0a7b82 */ /* 0x001e220000000a00 */
[----:B------:R-:W-:Y:S01]  /*8500*/  ULDC UR4, c[0x0][0x150] ;  /* 0x0000540000047ab9 */ /* 0x000fe20000000800 */
[----:B------:R-:W-:Y:S01]  /*8510*/  IMAD.MOV.U32 R8, RZ, RZ, R16 ;  /* 0x000000ffff087224 */ /* 0x000fe200078e0010 */
[----:B------:R-:W0:Y:S01]  /*8520*/  S2R R24, SR_CTAID.Y ;  /* 0x0000000000187919 */ /* 0x000e220000002600 */
[----:B------:R-:W-:-:S04]  /*8530*/  IMAD.MOV.U32 R9, RZ, RZ, R17 ;  /* 0x000000ffff097224 */ /* 0x000fc800078e0011 */
[----:B------:R-:W1:Y:S08]  /*8540*/  LDC R21, c[0x0][0x144] ;  /* 0x00005100ff157b82 */ /* 0x000e700000000800 */
[----:B------:R-:W1:Y:S08]  /*8550*/  LDC R0, c[0x0][0x630] ;  /* 0x00018c00ff007b82 */ /* 0x000e700000000800 */
[----:B------:R-:W1:Y:S01]  /*8560*/  LDC.64 R14, c[0x0][0x620] ;  /* 0x00018800ff0e7b82 */ /* 0x000e620000000a00 */
[----:B0-----:R-:W-:-:S04]  /*8570*/  ISETP.NE.U32.AND P0, PT, R10, RZ, PT ;  /* 0x000000ff0a00720c */ /* 0x001fc80003f05070 */
[----:B------:R-:W-:Y:S02]  /*8580*/  ISETP.NE.AND.EX P0, PT, R11, RZ, PT, P0 ;  /* 0x000000ff0b00720c */ /* 0x000fe40003f05300 */
[----:B---3--:R-:W-:-:S05]  /*8590*/  I2FP.F32.U32 R3, R12 ;  /* 0x0000000c00037245 */ /* 0x008fca0000201000 */
[----:B------:R-:W-:-:S04]  /*85a0*/  FMUL R3, R3, UR4 ;  /* 0x0000000403037c20 */ /* 0x000fc80008400000 */
[----:B------:R0:W3:Y:S02]  /*85b0*/  F2I.U32.TRUNC.NTZ R20, R3 ;  /* 0x0000000300147305 */ /* 0x0000e4000020f000 */
[----:B------:R-:W-:Y:S05]  /*85c0*/  @!P0 BRA `(.L_x_295) ;  /* 0x0000000000288947 */ /* 0x000fea0003800000 */
[----:B0-----:R-:W0:Y:S02]  /*85d0*/  LDC R3, c[0x0][0x634] ;  /* 0x00018d00ff037b82 */ /* 0x001e240000000800 */
        /* <DEDUP_REMOVED lines=9> */
.L_x_295:
[----:B------:R-:W2:Y:S01]  /*8670*/  LDC.64 R28, c[0x0][0x640] ;  /* 0x00019000ff1c7b82 */ /* 0x000ea20000000a00 */
[-CC-:B-1----:R-:W-:Y:S01]  /*8680*/  SHF.R.U64 R22, R8, R0.reuse, R9.reuse ;  /* 0x0000000008167219 */ /* 0x182fe20000001209 */
[----:B---3--:R-:W-:Y:S01]  /*8690*/  IMAD.MOV R20, RZ, RZ, -R20 ;  /* 0x000000ffff147224 */ /* 0x008fe200078e0a14 */
[----:B------:R-:W-:Y:S01]  /*86a0*/  SHF.R.U32.HI R0, RZ, R0, R9 ;  /* 0x00000000ff007219 */ /* 0x000fe20000011609 */
[----:B------:R-:W-:Y:S01]  /*86b0*/  ULDC UR4, c[0x0][0x154] ;  /* 0x0000550000047ab9 */ /* 0x000fe20000000800 */
[----:B0-----:R-:W-:Y:S01]  /*86c0*/  IADD3 R3, P0, RZ, -R22, RZ ;  /* 0x80000016ff037210 */ /* 0x001fe20007f1e0ff */
[----:B------:R-:W-:Y:S02]  /*86d0*/  IMAD R21, R21, R20, R12 ;  /* 0x0000001415157224 */ /* 0x000fe400078e020c */
[----:B------:R-:W0:Y:S01]  /*86e0*/  LDC R6, c[0x0][0x618] ;  /* 0x00018600ff067b82 */ /* 0x000e220000000800 */
[----:B------:R-:W-:Y:S02]  /*86f0*/  IMAD.MOV.U32 R7, RZ, RZ, 0x1 ;  /* 0x00000001ff077424 */ /* 0x000fe400078e00ff */
[----:B------:R-:W-:-:S04]  /*8700*/  IMAD.X R5, RZ, RZ, ~R0, P0 ;  /* 0x000000ffff057224 */ /* 0x000fc800000e0e00 */
[-C--:B------:R-:W-:Y:S01]  /*8710*/  IMAD R0, R5, R14.reuse, RZ ;  /* 0x0000000e05007224 */ /* 0x080fe200078e02ff */
[----:B------:R-:W1:Y:S01]  /*8720*/  LDC R8, c[0x0][0x608] ;  /* 0x00018200ff087b82 */ /* 0x000e620000000800 */
[----:B------:R-:W-:-:S04]  /*8730*/  IMAD.WIDE.U32 R4, R3, R14, R16 ;  /* 0x0000000e03047225 */ /* 0x000fc800078e0010 */
[----:B------:R-:W-:Y:S01]  /*8740*/  IMAD R3, R3, R15, R0 ;  /* 0x0000000f03037224 */ /* 0x000fe200078e0200 */
[----:B------:R-:W-:Y:S02]  /*8750*/  I2FP.F32.U32 R0, R24 ;  /* 0x0000001800007245 */ /* 0x000fe40000201000 */
[----:B------:R-:W3:Y:S01]  /*8760*/  LDC R26, c[0x0][0x658] ;  /* 0x00019600ff1a7b82 */ /* 0x000ee20000000800 */
[----:B------:R-:W-:Y:S01]  /*8770*/  IMAD.IADD R3, R5, 0x1, R3 ;  /* 0x0000000105037824 */ /* 0x000fe200078e0203 */
[----:B--2---:R-:W-:Y:S01]  /*8780*/  ISETP.NE.U32.AND P0, PT, R28, RZ, PT ;  /* 0x000000ff1c00720c */ /* 0x004fe20003f05070 */
[----:B------:R-:W-:Y:S01]  /*8790*/  FMUL R0, R0, UR4 ;  /* 0x0000000400007c20 */ /* 0x000fe20008400000 */
[----:B------:R-:W-:Y:S02]  /*87a0*/  IMAD.MOV.U32 R5, RZ, RZ, -0x1 ;  /* 0xffffffffff057424 */ /* 0x000fe400078e00ff */
[----:B------:R-:W-:Y:S01]  /*87b0*/  ISETP.NE.AND.EX P0, PT, R29, RZ, PT, P0 ;  /* 0x000000ff1d00720c */ /* 0x000fe20003f05300 */
[----:B------:R2:W2:Y:S01]  /*87c0*/  F2I.U32.TRUNC.NTZ R13, R0 ;  /* 0x00000000000d7305 */ /* 0x0004a2000020f000 */
[----:B------:R-:W2:Y:S01]  /*87d0*/  LDC R15, c[0x0][0x148] ;  /* 0x00005200ff0f7b82 */ /* 0x000ea20000000800 */
[----:B0-----:R-:W-:-:S02]  /*87e0*/  SHF.R.U64 R12, R4, R6, R3 ;  /* 0x00000006040c7219 */ /* 0x001fc40000001203 */
[----:B------:R-:W-:-:S05]  /*87f0*/  SHF.R.U32.HI R3, RZ, R6, R3 ;  /* 0x00000006ff037219 */ /* 0x000fca0000011603 */
[----:B------:R-:W0:Y:S01]  /*8800*/  LDC R20, c[0x0][0x600] ;  /* 0x00018000ff147b82 */ /* 0x000e220000000800 */
[-CC-:B-1----:R-:W-:Y:S02]  /*8810*/  SHF.R.U64 R10, R12, R8.reuse, R3.reuse ;  /* 0x000000080c0a7219 */ /* 0x182fe40000001203 */
[----:B------:R-:W-:-:S05]  /*8820*/  SHF.R.U32.HI R3, RZ, R8, R3 ;  /* 0x00000008ff037219 */ /* 0x000fca0000011603 */
[----:B------:R-:W1:Y:S01]  /*8830*/  LDC R27, c[0x0][0x648] ;  /* 0x00019200ff1b7b82 */ /* 0x000e620000000800 */
[-C--:B---3--:R-:W-:Y:S02]  /*8840*/  SHF.L.U32 R4, R5, R26.reuse, RZ ;  /* 0x0000001a05047219 */ /* 0x088fe400000006ff */
[--C-:B------:R-:W-:Y:S02]  /*8850*/  SHF.R.U64 R14, R10, R26, R3.reuse ;  /* 0x0000001a0a0e7219 */ /* 0x100fe40000001203 */
[----:B------:R-:W-:Y:S02]  /*8860*/  LOP3.LUT R25, RZ, R4, RZ, 0x33, !PT ;  /* 0x00000004ff197212 */ /* 0x000fe400078e33ff */
[-C--:B------:R-:W-:Y:S01]  /*8870*/  SHF.R.U32.HI R5, RZ, R26.reuse, R3 ;  /* 0x0000001aff057219 */ /* 0x080fe20000011603 */
[----:B------:R-:W3:Y:S01]  /*8880*/  LDC R30, c[0x0][0x638] ;  /* 0x00018e00ff1e7b82 */ /* 0x000ee20000000800 */
[----:B------:R-:W-:Y:S01]  /*8890*/  SHF.L.U32 R154, R7, R26, RZ ;  /* 0x0000001a079a7219 */ /* 0x000fe200000006ff */
[----:B------:R-:W-:-:S06]  /*88a0*/  IMAD.MOV.U32 R4, RZ, RZ, R14 ;  /* 0x000000ffff047224 */ /* 0x000fcc00078e000e */
[----:B------:R-:W0:Y:S01]  /*88b0*/  LDC R31, c[0x0][0x610] ;  /* 0x00018400ff1f7b82 */ /* 0x000e220000000800 */
        /* <DEDUP_REMOVED lines=11> */
.L_x_296:
[----:B------:R-:W-:Y:S01]  /*8970*/  ISETP.NE.AND P0, PT, R2, 0x1, PT ;  /* 0x000000010200780c */ /* 0x000fe20003f05270 */
[----:B0-----:R-:W-:Y:S01]  /*8980*/  VIADD R7, R20, 0xffffffff ;  /* 0xffffffff14077836 */ /* 0x001fe20000000000 */
[----:B-12---:R-:W-:Y:S01]  /*8990*/  SHF.R.U64 R0, R4, R27, R5 ;  /* 0x0000001b04007219 */ /* 0x006fe20000001205 */
[----:B------:R-:W-:Y:S01]  /*89a0*/  IMAD.MOV R13, RZ, RZ, -R13 ;  /* 0x000000ffff0d7224 */ /* 0x000fe200078e0a0d */
[----:B------:R-:W-:Y:S01]  /*89b0*/  LOP3.LUT R5, R10, R25, RZ, 0xc0, !PT ;  /* 0x000000190a057212 */ /* 0x000fe200078ec0ff */
[----:B------:R-:W-:Y:S02]  /*89c0*/  IMAD.MOV.U32 R4, RZ, RZ, 0x1 ;  /* 0x00000001ff047424 */ /* 0x000fe400078e00ff */
[----:B------:R-:W-:Y:S02]  /*89d0*/  IMAD.MOV R3, RZ, RZ, -R0 ;  /* 0x000000ffff037224 */ /* 0x000fe400078e0a00 */
[----:B------:R-:W-:Y:S01]  /*89e0*/  IMAD R154, R154, R0, R5 ;  /* 0x000000009a9a7224 */ /* 0x000fe200078e0205 */
[----:B------:R-:W-:Y:S01]  /*89f0*/  LOP3.LUT R5, R12, R7, RZ, 0xc0, !PT ;  /* 0x000000070c057212 */ /* 0x000fe200078ec0ff */
[----:B---3--:R-:W-:-:S02]  /*8a00*/  IMAD R0, R3, R30, R14 ;  /* 0x0000001e03007224 */ /* 0x008fc400078e020e */
[----:B------:R-:W-:Y:S02]  /*8a10*/  @P0 IMAD R21, R15, R13, R24 ;  /* 0x0000000d0f150224 */ /* 0x000fe400078e0218 */
[----:B------:R-:W-:Y:S01]  /*8a20*/  IMAD R3, R0, R20, R5 ;  /* 0x0000001400037224 */ /* 0x000fe200078e0205 */
[----:B------:R-:W-:Y:S01]  /*8a30*/  PRMT R0, R4, 0x7610, R0 ;  /* 0x0000761004007816 */ /* 0x000fe20000000000 */
[----:B------:R-:W-:-:S05]  /*8a40*/  IMAD R154, R154, R31, R21 ;  /* 0x0000001f9a9a7224 */ /* 0x000fca00078e0215 */
[----:B------:R-:W-:Y:S02]  /*8a50*/  SEL R153, R3, R154, !P0 ;  /* 0x0000009a03997207 */ /* 0x000fe40004000000 */
[----:B------:R-:W-:-:S07]  /*8a60*/  SEL R154, R154, R3, !P0 ;  /* 0x000000039a9a7207 */ /* 0x000fce0004000000 */
.L_x_294:
[----:B------:R-:W-:-:S13]  /*8a70*/  LOP3.LUT P0, RZ, R0, 0xff, RZ, 0xc0, !PT ;  /* 0x000000ff00ff7812 */ /* 0x000fda000780c0ff */
[----:B------:R-:W-:Y:S05]  /*8a80*/  @P0 BRA `(.L_x_297) ;  /* 0xffffff8800540947 */ /* 0x000fea000383ffff */
[----:B------:R-:W-:Y:S05]  /*8a90*/  EXIT ;  /* 0x000000000000794d */ /* 0x000fea0003800000 */
.L_x_8:
[----:B0-----:R-:W-:Y:S01]  /*8aa0*/  ULDC.64 UR4, c[0x0][0x650] ;  /* 0x0001940000047ab9 */ /* 0x001fe20000000a00 */
        /* <DEDUP_REMOVED lines=25> */
.L_x_299:
[----:B------:R-:W0:Y:S01]  /*8c40*/  LDC.64 R28, c[0x0][0x640] ;  /* 0x00019000ff1c7b82 */ /* 0x000e220000000a00 */
[-CC-:B------:R-:W-:Y:S01]  /*8c50*/  SHF.R.U64 R22, R12, R6.reuse, R13.reuse ;  /* 0x000000060c167219 */ /* 0x180fe2000000120d */
[----:B------:R-:W-:Y:S01]  /*8c60*/  IMAD.MOV.U32 R30, RZ, RZ, 0x1 ;  /* 0x00000001ff1e7424 */ /* 0x000fe200078e00ff */
[----:B------:R-:W-:Y:S02]  /*8c70*/  SHF.R.U32.HI R6, RZ, R6, R13 ;  /* 0x00000006ff067219 */ /* 0x000fe4000001160d */
        /* <DEDUP_REMOVED lines=8> */
[----:B------:R-:W-:Y:S01]  /*8d00*/  IMAD.IADD R9, R9, 0x1, R11 ;  /* 0x0000000109097824 */ /* 0x000fe200078e020b */
[----:B0-----:R-:W-:-:S04]  /*8d10*/  ISETP.NE.U32.AND P0, PT, R28, RZ, PT ;  /* 0x000000ff1c00720c */ /* 0x001fc80003f05070 */
[----:B------:R-:W-:Y:S02]  /*8d20*/  ISETP.NE.AND.EX P0, PT, R29, RZ, PT, P0 ;  /* 0x000000ff1d00720c */ /* 0x000fe40003f05300 */
[----:B------:R-:W0:Y:S01]  /*8d30*/  LDC R20, c[0x0][0x600] ;  /* 0x00018000ff147b82 */ /* 0x000e220000000800 */
[-CC-:B-1----:R-:W-:Y:S01]  /*8d40*/  SHF.R.U64 R14, R8, R10.reuse, R9.reuse ;  /* 0x0000000a080e7219 */ /* 0x182fe20000001209 */
[----:B------:R-:W-:Y:S01]  /*8d50*/  IMAD.MOV.U32 R8, RZ, RZ, -0x1 ;  /* 0xffffffffff087424 */ /* 0x000fe200078e00ff */
[----:B------:R-:W-:-:S05]  /*8d60*/  SHF.R.U32.HI R9, RZ, R10, R9 ;  /* 0x0000000aff097219 */ /* 0x000fca0000011609 */
[----:B------:R-:W1:Y:S01]  /*8d70*/  LDC R26, c[0x0][0x648] ;  /* 0x00019200ff1a7b82 */ /* 0x000e620000000800 */
[-CC-:B--2---:R-:W-:Y:S02]  /*8d80*/  SHF.R.U64 R21, R14, R12.reuse, R9.reuse ;  /* 0x0000000c0e157219 */ /* 0x184fe40000001209 */
[----:B------:R-:W-:-:S05]  /*8d90*/  SHF.R.U32.HI R6, RZ, R12, R9 ;  /* 0x0000000cff067219 */ /* 0x000fca0000011609 */
[----:B------:R-:W2:Y:S01]  /*8da0*/  LDC R27, c[0x0][0x638] ;  /* 0x00018e00ff1b7b82 */ /* 0x000ea20000000800 */
[-C--:B---3--:R-:W-:Y:S02]  /*8db0*/  SHF.L.U32 R8, R8, R25.reuse, RZ ;  /* 0x0000001908087219 */ /* 0x088fe400000006ff */
[-CC-:B------:R-:W-:Y:S02]  /*8dc0*/  SHF.R.U64 R23, R21, R25.reuse, R6.reuse ;  /* 0x0000001915177219 */ /* 0x180fe40000001206 */
[----:B------:R-:W-:Y:S02]  /*8dd0*/  LOP3.LUT R32, RZ, R8, RZ, 0x33, !PT ;  /* 0x00000008ff207212 */ /* 0x000fe400078e33ff */
[----:B------:R-:W-:Y:S01]  /*8de0*/  SHF.R.U32.HI R9, RZ, R25, R6 ;  /* 0x00000019ff097219 */ /* 0x000fe20000011606 */
[----:B------:R-:W3:Y:S01]  /*8df0*/  LDC R31, c[0x0][0x610] ;  /* 0x00018400ff1f7b82 */ /* 0x000ee20000000800 */
[----:B------:R-:W-:Y:S01]  /*8e00*/  IMAD.MOV.U32 R8, RZ, RZ, R23 ;  /* 0x000000ffff087224 */ /* 0x000fe200078e0017 */
[----:B------:R-:W-:Y:S06]  /*8e10*/  @!P0 BRA `(.L_x_300) ;  /* 0x0000000000288947 */ /* 0x000fec0003800000 */
        /* <DEDUP_REMOVED lines=10> */
.L_x_300:
[----:B------:R-:W-:Y:S02]  /*8ec0*/  ISETP.NE.AND P0, PT, R2, 0x1, PT ;  /* 0x000000010200780c */ /* 0x000fe40003f05270 */
[----:B-1----:R-:W-:Y:S01]  /*8ed0*/  SHF.R.U64 R6, R8, R26, R9 ;  /* 0x0000001a08067219 */ /* 0x002fe20000001209 */
[----:B0-----:R-:W-:Y:S01]  /*8ee0*/  VIADD R9, R20, 0xffffffff ;  /* 0xffffffff14097836 */ /* 0x001fe20000000000 */
[----:B------:R-:W-:Y:S02]  /*8ef0*/  SHF.L.U32 R30, R30, R25, RZ ;  /* 0x000000191e1e7219 */ /* 0x000fe400000006ff */
[----:B------:R-:W-:Y:S01]  /*8f00*/  LOP3.LUT R5, R21, R32, RZ, 0xc0, !PT ;  /* 0x0000002015057212 */ /* 0x000fe200078ec0ff */
[----:B------:R-:W-:-:S04]  /*8f10*/  IMAD.MOV R8, RZ, RZ, -R6 ;  /* 0x000000ffff087224 */ /* 0x000fc800078e0a06 */
[----:B------:R-:W-:Y:S01]  /*8f20*/  IMAD R6, R30, R6, R5 ;  /* 0x000000061e067224 */ /* 0x000fe200078e0205 */
[----:B------:R-:W-:Y:S01]  /*8f30*/  LOP3.LUT R5, R14, R9, RZ, 0xc0, !PT ;  /* 0x000000090e057212 */ /* 0x000fe200078ec0ff */
[----:B------:R-:W-:Y:S02]  /*8f40*/  @P0 IMAD R3, R7, R24, R4 ;  /* 0x0000001807030224 */ /* 0x000fe400078e0204 */
[----:B--2---:R-:W-:Y:S02]  /*8f50*/  IMAD R4, R8, R27, R23 ;  /* 0x0000001b08047224 */ /* 0x004fe400078e0217 */
[----:B---3--:R-:W-:Y:S02]  /*8f60*/  IMAD R3, R6, R31, R3 ;  /* 0x0000001f06037224 */ /* 0x008fe400078e0203 */
[----:B------:R-:W-:Y:S02]  /*8f70*/  IMAD R4, R4, R20, R5 ;  /* 0x0000001404047224 */ /* 0x000fe400078e0205 */
[----:B------:R-:W-:-:S02]  /*8f80*/  IMAD.MOV.U32 R8, RZ, RZ, 0x1 ;  /* 0x00000001ff087424 */ /* 0x000fc400078e00ff */
[----:B------:R-:W-:Y:S01]  /*8f90*/  IMAD.MOV.U32 R6, RZ, RZ, R22 ;  /* 0x000000ffff067224 */ /* 0x000fe200078e0016 */
[----:B------:R-:W-:Y:S02]  /*8fa0*/  SEL R20, R4, R3, !P0 ;  /* 0x0000000304147207 */ /* 0x000fe40004000000 */
[----:B------:R-:W-:-:S07]  /*8fb0*/  SEL R21, R3, R4, !P0 ;  /* 0x0000000403157207 */ /* 0x000fce0004000000 */
.L_x_298:
[----:B------:R-:W-:-:S08]  /*8fc0*/  NOP ;  /* 0x0000000000007918 */ /* 0x000fd00000000000 */
[----:B------:R-:W0:-:S00]  /*8fd0*/  USETMAXREG.DEALLOC.CTAPOOL 0x28 ;  /* 0x00000028000079c8 */ /* 0x000e0000080e0500 */
[----:B0-----:R-:W-:-:S13]  /*8fe0*/  ISETP.NE.AND P0, PT, R0, RZ, PT ;  /* 0x000000ff0000720c */ /* 0x001fda0003f05270 */
[----:B------:R-:W-:Y:S05]  /*8ff0*/  @P0 EXIT ;  /* 0x000000000000094d */ /* 0x000fea0003800000 */
[----:B------:R-:W-:Y:S01]  /*9000*/  LOP3.LUT P0, RZ, R8, 0xff, RZ, 0xc0, !PT ;  /* 0x000000ff08ff7812 */ /* 0x000fe2000780c0ff */
[----:B------:R-:W-:Y:S02]  /*9010*/  IMAD.MOV.U32 R0, RZ, RZ, 0x1 ;  /* 0x00000001ff007424 */ /* 0x000fe400078e00ff */
[----:B------:R-:W-:-:S10]  /*9020*/  IMAD.MOV.U32 R3, RZ, RZ, RZ ;  /* 0x000000ffff037224 */ /* 0x000fd400078e00ff */
[----:B------:R-:W-:Y:S05]  /*9030*/  @!P0 BRA `(.L_x_301) ;  /* 0x0000000c00488947 */ /* 0x000fea0003800000 */
[----:B------:R-:W0:Y:S01]  /*9040*/  LDC R0, c[0x0][0x28c] ;  /* 0x0000a300ff007b82 */ /* 0x000e220000000800 */
[----:B------:R-:W1:Y:S01]  /*9050*/  S2R R11, SR_CgaCtaId ;  /* 0x00000000000b7919 */ /* 0x000e620000008800 */
[----:B------:R-:W-:Y:S01]  /*9060*/  ULDC UR5, c[0x0][0x658] ;  /* 0x0001960000057ab9 */ /* 0x000fe20000000800 */
[----:B------:R-:W-:Y:S01]  /*9070*/  UMOV UR7, 0xffffffff ;  /* 0xffffffff00077882 */ /* 0x000fe20000000000 */
[----:B------:R-:W-:Y:S01]  /*9080*/  ULDC UR6, c[0x0][0xc] ;  /* 0x0000030000067ab9 */ /* 0x000fe20000000800 */
[----:B------:R-:W-:Y:S01]  /*9090*/  USHF.L.U32 UR8, UR7, UR5, URZ ;  /* 0x0000000507087299 */ /* 0x000fe2000800063f */
[----:B------:R-:W-:Y:S01]  /*90a0*/  BSSY B0, `(.L_x_301) ;  /* 0x00000cb000007945 */ /* 0x000fe20003800000 */
[----:B------:R-:W-:Y:S01]  /*90b0*/  UMOV UR9, 0x1 ;  /* 0x0000000100097882 */ /* 0x000fe20000000000 */
[----:B------:R-:W-:Y:S01]  /*90c0*/  ULDC UR7, c[0x0][0x10] ;  /* 0x0000040000077ab9 */ /* 0x000fe20000000800 */
[----:B------:R-:W-:Y:S01]  /*90d0*/  USHF.L.U32 UR18, UR9, UR5, URZ ;  /* 0x0000000509127299 */ /* 0x000fe2000800063f */
[----:B------:R-:W-:Y:S01]  /*90e0*/  IMAD.MOV.U32 R9, RZ, RZ, 0x1 ;  /* 0x00000001ff097424 */ /* 0x000fe200078e00ff */
[----:B------:R-:W-:Y:S01]  /*90f0*/  UIMAD.WIDE.U32 UR6, UR6, UR7, URZ ;  /* 0x00000007060672a5 */ /* 0x000fe2000f8e003f */
[----:B------:R-:W-:Y:S01]  /*9100*/  LOP3.LUT R8, R19, 0x2, RZ, 0xfc, !PT ;  /* 0x0000000213087812 */ /* 0x000fe200078efcff */
[----:B------:R-:W-:Y:S01]  /*9110*/  ULDC UR5, c[0x0][0x14] ;  /* 0x0000050000057ab9 */ /* 0x000fe20000000800 */
[----:B------:R-:W-:Y:S01]  /*9120*/  ULDC UR4, c[0x0][0x600] ;  /* 0x0001800000047ab9 */ /* 0x000fe20000000800 */
[----:B------:R-:W-:-:S02]  /*9130*/  UIMAD.WIDE.U32 UR22, UR6, UR5, URZ ;  /* 0x00000005061672a5 */ /* 0x000fc4000f8e003f */
[----:B------:R-:W-:Y:S02]  /*9140*/  UIMAD UR13, UR7, UR5, URZ ;  /* 0x00000005070d72a4 */ /* 0x000fe4000f8e023f */
[----:B------:R-:W-:Y:S02]  /*9150*/  UIADD3 UR4, UR4, -0x1, URZ ;  /* 0xffffffff04047890 */ /* 0x000fe4000fffe03f */
[----:B------:R-:W-:Y:S02]  /*9160*/  ULOP3.LUT UR17, URZ, UR8, URZ, 0x33, !UPT ;  /* 0x000000083f117292 */ /* 0x000fe4000f8e333f */
[----:B------:R-:W-:Y:S01]  /*9170*/  UIADD3 UR13, UR23, UR13, URZ ;  /* 0x0000000d170d7290 */ /* 0x000fe2000fffe03f */
[----:B0-----:R-:W-:Y:S01]  /*9180*/  VIADD R0, R0, 0x1f ;  /* 0x0000001f00007836 */ /* 0x001fe20000000000 */
[----:B------:R-:W-:-:S04]  /*9190*/  ULDC.64 UR24, c[0x0][0x198] ;  /* 0x0000660000187ab9 */ /* 0x000fc80000000a00 */
[----:B------:R-:W-:-:S04]  /*91a0*/  SHF.R.S32.HI R3, RZ, 0x1f, R0 ;  /* 0x0000001fff037819 */ /* 0x000fc80000011400 */
[----:B------:R-:W-:Y:S01]  /*91b0*/  LEA.HI R10, R3, R0, RZ, 0x5 ;  /* 0x00000000030a7211 */ /* 0x000fe200078f28ff */
[C---:B-1----:R-:W-:Y:S02]  /*91c0*/  IMAD.SHL.U32 R4, R11.reuse, 0x800, RZ ;  /* 0x000008000b047824 */ /* 0x042fe400078e00ff */
[----:B------:R-:W-:Y:S01]  /*91d0*/  IMAD.SHL.U32 R11, R11, 0x40, RZ ;  /* 0x000000400b0b7824 */ /* 0x000fe200078e00ff */
[----:B------:R-:W-:Y:S01]  /*91e0*/  SHF.R.S32.HI R10, RZ, 0x5, R10 ;  /* 0x00000005ff0a7819 */ /* 0x000fe2000001140a */
[----:B------:R-:W-:Y:S01]  /*91f0*/  IMAD.MOV.U32 R0, RZ, RZ, 0x1 ;  /* 0x00000001ff007424 */ /* 0x000fe200078e00ff */
[----:B------:R-:W-:Y:S01]  /*9200*/  LOP3.LUT R4, R4, 0x800, RZ, 0xc0, !PT ;  /* 0x0000080004047812 */ /* 0x000fe200078ec0ff */
[----:B------:R-:W-:Y:S01]  /*9210*/  IMAD.MOV.U32 R3, RZ, RZ, RZ ;  /* 0x000000ffff037224 */ /* 0x000fe200078e00ff */
[----:B------:R-:W-:Y:S01]  /*9220*/  LOP3.LUT R11, R11, 0x40, RZ, 0xc0, !PT ;  /* 0x000000400b0b7812 */ /* 0x000fe200078ec0ff */
[----:B------:R-:W-:Y:S01]  /*9230*/  VIADD R13, R10, 0x1 ;  /* 0x000000010a0d7836 */ /* 0x000fe20000000000 */
[----:B------:R-:W-:-:S07]  /*9240*/  LOP3.LUT R12, R4, 0x24200, RZ, 0xfc, !PT ;  /* 0x00024200040c7812 */ /* 0x000fce00078efcff */
.L_x_312:
[----:B------:R-:W-:-:S03]  /*9250*/  UMOV UR5, 0xffffffff ;  /* 0xffffffff00057882 */ /* 0x000fc60000000000 */
[----:B------:R-:W-:Y:S05]  /*9260*/  BRA.DIV UR5, `(.L_x_302) ;  /* 0x00000016059c7947 */ /* 0x000fea000b800000 */
[----:B------:R-:W-:-:S13]  /*9270*/  ELECT P6, URZ, PT ;  /* 0x00000000003f782f */ /* 0x000fda00038c0000 */
.L_x_337:
[----:B------:R-:W0:Y:S01]  /*9280*/  LDC R4, c[0x0][0x28c] ;  /* 0x0000a300ff047b82 */ /* 0x000e220000000800 */
[----:B------:R-:W-:Y:S01]  /*9290*/  BSSY B1, `(.L_x_303) ;  /* 0x0000038000017945 */ /* 0x000fe20003800000 */
[----:B0-----:R-:W-:-:S13]  /*92a0*/  ISETP.LT.OR P6, PT, R4, 0x1, !P6 ;  /* 0x000000010400780c */ /* 0x001fda00077c1670 */
[----:B------:R-:W-:Y:S05]  /*92b0*/  @P6 BRA `(.L_x_304) ;  /* 0x0000000000d46947 */ /* 0x000fea0003800000 */
[----:B------:R-:W-:Y:S02]  /*92c0*/  IMAD R20, R20, 0x80, R11 ;  /* 0x0000008014147824 */ /* 0x000fe400078e020b */
[----:B------:R-:W-:Y:S02]  /*92d0*/  IMAD.SHL.U32 R21, R21, 0x100, RZ ;  /* 0x0000010015157824 */ /* 0x000fe400078e00ff */
[----:B------:R-:W-:Y:S02]  /*92e0*/  IMAD.MOV.U32 R24, RZ, RZ, RZ ;  /* 0x000000ffff187224 */ /* 0x000fe400078e00ff */
[----:B------:R-:W-:Y:S02]  /*92f0*/  IMAD.MOV.U32 R4, RZ, RZ, R13 ;  /* 0x000000ffff047224 */ /* 0x000fe400078e000d */
[----:B------:R-:W-:Y:S02]  /*9300*/  IMAD.MOV.U32 R5, RZ, RZ, R0 ;  /* 0x000000ffff057224 */ /* 0x000fe400078e0000 */
[----:B------:R-:W-:-:S07]  /*9310*/  IMAD.MOV.U32 R7, RZ, RZ, R3 ;  /* 0x000000ffff077224 */ /* 0x000fce00078e0003 */
.L_x_307:
[----:B------:R-:W0:Y:S01]  /*9320*/  S2R R15, SR_CgaCtaId ;  /* 0x00000000000f7919 */ /* 0x000e220000008800 */
[----:B------:R-:W-:Y:S02]  /*9330*/  MOV R14, 0x400 ;  /* 0x00000400000e7802 */ /* 0x000fe40000000f00 */
[----:B------:R-:W-:Y:S02]  /*9340*/  LOP3.LUT P1, RZ, R18, 0x7f, RZ, 0xc0, !PT ;  /* 0x0000007f12ff7812 */ /* 0x000fe4000782c0ff */
[----:B0-----:R-:W-:Y:S02]  /*9350*/  LEA R22, R15, R14, 0x18 ;  /* 0x0000000e0f167211 */ /* 0x001fe400078ec0ff */
[----:B------:R-:W-:-:S09]  /*9360*/  SHF.L.U32 R14, R5, 0x1f, RZ ;  /* 0x0000001f050e7819 */ /* 0x000fd200000006ff */
[----:B------:R-:W0:Y:S01]  /*9370*/  @!P1 LDC R15, c[0x0][0x500] ;  /* 0x00014000ff0f9b82 */ /* 0x000e220000000800 */
[----:B------:R-:W-:-:S04]  /*9380*/  IMAD R23, R7, 0x8, R22 ;  /* 0x0000000807177824 */ /* 0x000fc800078e0216 */
[----:B------:R-:W1:Y:S02]  /*9390*/  SYNCS.PHASECHK.TRANS64.TRYWAIT P0, [R23+URZ+0x90], R14 ;  /* 0x0000900e170075a7 */ /* 0x000e64000800017f */
[----:B-1----:R-:W-:Y:S05]  /*93a0*/  @!P0 BRA `(.L_x_305) ;  /* 0x00000014006c8947 */ /* 0x002fea0003800000 */
.L_x_338:
[----:B-1----:R-:W-:Y:S01]  /*93b0*/  PRMT R14, R8, 0x9910, RZ ;  /* 0x00009910080e7816 */ /* 0x002fe200000000ff */
[----:B0-----:R0:W-:Y:S03]  /*93c0*/  @!P1 SYNCS.ARRIVE.TRANS64 RZ, [R23+URZ], R15 ;  /* 0x0000000f17ff99a7 */ /* 0x0011e6000800003f */
[----:B------:R-:W-:-:S13]  /*93d0*/  ISETP.NE.AND P0, PT, R14, 0x2, PT ;  /* 0x000000020e00780c */ /* 0x000fda0003f05270 */
[----:B0-----:R-:W-:Y:S05]  /*93e0*/  @P0 BRA `(.L_x_306) ;  /* 0x0000000000040947 */ /* 0x001fea0003800000 */
[----:B------:R-:W-:Y:S01]  /*93f0*/  BPT.TRAP 0x1 ;  /* 0x000000040000795c */ /* 0x000fe20000300000 */
.L_x_306:
[----:B------:R-:W-:Y:S01]  /*9400*/  R2UR UR19, R22 ;  /* 0x00000000161372ca */ /* 0x000fe200000e0000 */
[----:B------:R-:W-:Y:S01]  /*9410*/  IMAD R22, R7, 0x2000, R22 ;  /* 0x0000200007167824 */ /* 0x000fe200078e0216 */
[----:B------:R-:W-:Y:S01]  /*9420*/  R2UR UR9, R23 ;  /* 0x00000000170972ca */ /* 0x000fe200000e0000 */
[----:B------:R-:W-:Y:S01]  /*9430*/  IMAD R14, R7, 0x1000, R12 ;  /* 0x00001000070e7824 */ /* 0x000fe200078e020c */
[----:B------:R-:W-:Y:S01]  /*9440*/  UIADD3 UR6, UP0, UR24, 0xf0, URZ ;  /* 0x000000f018067890 */ /* 0x000fe2000ff1e03f */
[----:B------:R-:W-:Y:S01]  /*9450*/  VIADD R4, R4, 0xffffffff ;  /* 0xffffffff04047836 */ /* 0x000fe20000000000 */
[----:B------:R-:W-:Y:S01]  /*9460*/  R2UR UR5, R22 ;  /* 0x00000000160572ca */ /* 0x000fe200000e0000 */
[----:B------:R-:W-:Y:S01]  /*9470*/  UIADD3 UR26, UP1, UR24, 0x1f0, URZ ;  /* 0x000001f0181a7890 */ /* 0x000fe2000ff3e03f */
[----:B------:R-:W-:Y:S01]  /*9480*/  R2UR UR8, R14 ;  /* 0x000000000e0872ca */ /* 0x000fe200000e0000 */
[----:B------:R-:W-:Y:S01]  /*9490*/  UIADD3.X UR7, URZ, UR25, URZ, UP0, !UPT ;  /* 0x000000193f077290 */ /* 0x000fe200087fe43f */
[----:B------:R-:W-:Y:S01]  /*94a0*/  R2UR UR11, R21 ;  /* 0x00000000150b72ca */ /* 0x000fe200000e0000 */
[----:B------:R-:W-:Y:S01]  /*94b0*/  VIADD R7, R7, 0x1 ;  /* 0x0000000107077836 */ /* 0x000fe20000000000 */
[----:B------:R-:W-:Y:S01]  /*94c0*/  R2UR UR10, R24 ;  /* 0x00000000180a72ca */ /* 0x000fe200000e0000 */
[----:B------:R-:W-:Y:S01]  /*94d0*/  UIADD3.X UR27, URZ, UR25, URZ, UP1, !UPT ;  /* 0x000000193f1b7290 */ /* 0x000fe20008ffe43f */
[----:B------:R-:W-:Y:S01]  /*94e0*/  R2UR UR12, R6 ;  /* 0x00000000060c72ca */ /* 0x000fe200000e0000 */
[----:B------:R-:W-:Y:S01]  /*94f0*/  UMOV UR14, 0x0 ;  /* 0x00000000000e7882 */ /* 0x000fe20000000000 */
[----:B------:R-:W-:Y:S01]  /*9500*/  R2UR UR20, R20 ;  /* 0x00000000141472ca */ /* 0x000fe200000e0000 */
[----:B------:R-:W-:Y:S01]  /*9510*/  UMOV UR15, 0x10000000 ;  /* 0x10000000000f7882 */ /* 0x000fe20000000000 */
[----:B------:R-:W-:Y:S01]  /*9520*/  ISETP.GT.AND P1, PT, R4, 0x1, PT ;  /* 0x000000010400780c */ /* 0x000fe20003f24270 */
[----:B------:R-:W-:Y:S01]  /*9530*/  UIADD3 UR16, UR5, 0x200, URZ ;  /* 0x0000020005107890 */ /* 0x000fe2000fffe03f */
[----:B------:R-:W-:Y:S01]  /*9540*/  ISETP.NE.AND P0, PT, R7, 0x12, PT ;  /* 0x000000120700780c */ /* 0x000fe20003f05270 */
[----:B------:R-:W-:Y:S01]  /*9550*/  UIADD3 UR5, UR19, UR8, URZ ;  /* 0x0000000813057290 */ /* 0x000fe2000fffe03f */
[----:B------:R-:W-:Y:S01]  /*9560*/  VIADD R24, R24, 0x20 ;  /* 0x0000002018187836 */ /* 0x000fe20000000000 */
[----:B------:R-:W-:Y:S01]  /*9570*/  UMOV UR21, 0x30000 ;  /* 0x0003000000157882 */ /* 0x000fe20000000000 */
[----:B------:R-:W-:-:S02]  /*9580*/  SEL R14, RZ, 0x1, P0 ;  /* 0x00000001ff0e7807 */ /* 0x000fc40000000000 */
[----:B------:R-:W-:Y:S01]  /*9590*/  UMOV UR8, UR16 ;  /* 0x0000001000087c82 */ /* 0x000fe20008000000 */
[----:B------:R-:W-:Y:S01]  /*95a0*/  SEL R7, R7, RZ, P0 ;  /* 0x000000ff07077207 */ /* 0x000fe20000000000 */
[----:B------:R0:W-:Y:S01]  /*95b0*/  UTMALDG.3D [UR8], [UR6], desc[UR14] ;  /* 0x00000e08060075b4 */ /* 0x0001e20008011000 */
[----:B------:R-:W-:Y:S01]  /*95c0*/  LOP3.LUT R5, R5, R14, RZ, 0x3c, !PT ;  /* 0x0000000e05057212 */ /* 0x000fe200078e3cff */
[----:B0-----:R-:W-:Y:S01]  /*95d0*/  UMOV UR11, UR20 ;  /* 0x00000014000b7c82 */ /* 0x001fe20008000000 */
[----:B------:R-:W-:Y:S02]  /*95e0*/  UMOV UR8, UR5 ;  /* 0x0000000500087c82 */ /* 0x000fe40008000000 */
[----:B------:R0:W-:Y:S02]  /*95f0*/  UTMALDG.3D.MULTICAST [UR8], [UR26], UR21, desc[UR14] ;  /* 0x00000e081a0073b4 */ /* 0x0001e40008011815 */
[----:B0-----:R-:W-:Y:S05]  /*9600*/  @P1 BRA `(.L_x_307) ;  /* 0xfffffffc00441947 */ /* 0x001fea000383ffff */
.L_x_304:
[----:B------:R-:W-:Y:S05]  /*9610*/  BSYNC B1 ;  /* 0x0000000000017941 */ /* 0x000fea0003800000 */
.L_x_303:
[----:B------:R-:W-:Y:S01]  /*9620*/  LOP3.LUT P1, RZ, R9, 0xff, RZ, 0xc0, !PT ;  /* 0x000000ff09ff7812 */ /* 0x000fe2000782c0ff */
[C---:B------:R-:W-:Y:S01]  /*9630*/  IMAD.IADD R6, R10.reuse, 0x1, R3 ;  /* 0x000000010a067824 */ /* 0x040fe200078e0203 */
[----:B------:R-:W-:Y:S01]  /*9640*/  ULDC.64 UR6, c[0x0][0x650] ;  /* 0x0001940000067ab9 */ /* 0x000fe20000000a00 */
[----:B------:R-:W-:Y:S01]  /*9650*/  ISETP.GE.U32.AND P2, PT, R10, 0x12, PT ;  /* 0x000000120a00780c */ /* 0x000fe20003f46070 */
[----:B------:R-:W-:Y:S01]  /*9660*/  BSSY B1, `(.L_x_308) ;  /* 0x000006c000017945 */ /* 0x000fe20003800000 */
[----:B------:R-:W-:Y:S01]  /*9670*/  IMAD.MOV.U32 R21, RZ, RZ, -0x1 ;  /* 0xffffffffff157424 */ /* 0x000fe200078e00ff */
[----:B------:R-:W-:Y:S01]  /*9680*/  ISETP.GT.U32.AND P0, PT, R6, 0x11, PT ;  /* 0x000000110600780c */ /* 0x000fe20003f04070 */
[----:B------:R-:W-:Y:S01]  /*9690*/  IMAD.MOV.U32 R20, RZ, RZ, -0x1 ;  /* 0xffffffffff147424 */ /* 0x000fe200078e00ff */
[----:B------:R-:W-:Y:S02]  /*96a0*/  PRMT R9, RZ, 0x7610, R9 ;  /* 0x00007610ff097816 */ /* 0x000fe40000000009 */
[----:B------:R-:W-:-:S03]  /*96b0*/  ISETP.LT.U32.AND P0, PT, R10, 0x12, P0 ;  /* 0x000000120a00780c */ /* 0x000fc60000701070 */
[----:B------:R-:W0:Y:S01]  /*96c0*/  @P1 S2R R5, SR_CgaCtaId ;  /* 0x0000000000051919 */ /* 0x000e220000008800 */
[----:B------:R-:W-:-:S04]  /*96d0*/  @P1 MOV R4, 0x400 ;  /* 0x0000040000041802 */ /* 0x000fc80000000f00 */
[----:B0-----:R-:W-:Y:S01]  /*96e0*/  @P1 LEA R3, R5, R4, 0x18 ;  /* 0x0000000405031211 */ /* 0x001fe200078ec0ff */
[----:B------:R-:W-:-:S03]  /*96f0*/  IMAD.WIDE.U32 R4, R6, 0x38e38e39, RZ ;  /* 0x38e38e3906047825 */ /* 0x000fc600078e00ff */
[----:B------:R0:W-:Y:S01]  /*9700*/  @P1 SYNCS.ARRIVE.TRANS64.A1T0 RZ, [R3+URZ+0x138], RZ ;  /* 0x000138ff03ff19a7 */ /* 0x0001e2000810003f */
[----:B------:R-:W-:Y:S02]  /*9710*/  IADD3 R16, P1, R16, UR22, RZ ;  /* 0x0000001610107c10 */ /* 0x000fe4000ff3e0ff */
[----:B------:R-:W-:Y:S02]  /*9720*/  SHF.R.U32.HI R5, RZ, 0x2, R5 ;  /* 0x00000002ff057819 */ /* 0x000fe40000011605 */
[----:B------:R-:W-:Y:S02]  /*9730*/  IADD3.X R17, R17, UR13, RZ, P1, !PT ;  /* 0x0000000d11117c10 */ /* 0x000fe40008ffe4ff */
[----:B------:R-:W-:Y:S02]  /*9740*/  PRMT R4, RZ, 0x7610, R4 ;  /* 0x00007610ff047816 */ /* 0x000fe40000000004 */
[----:B0-----:R-:W-:Y:S02]  /*9750*/  SEL R3, RZ, 0x1, !P0 ;  /* 0x00000001ff037807 */ /* 0x001fe40004000000 */
[----:B------:R-:W-:-:S02]  /*9760*/  ISETP.GE.U32.AND P0, PT, R16, UR6, PT ;  /* 0x0000000610007c0c */ /* 0x000fc4000bf06070 */
[----:B------:R-:W-:Y:S01]  /*9770*/  LOP3.LUT R0, R0, R3, RZ, 0x3c, !PT ;  /* 0x0000000300007212 */ /* 0x000fe200078e3cff */
[----:B------:R-:W-:Y:S01]  /*9780*/  IMAD R3, R5, -0x12, R6 ;  /* 0xffffffee05037824 */ /* 0x000fe200078e0206 */
[----:B------:R-:W-:Y:S01]  /*9790*/  ISETP.GE.U32.AND.EX P0, PT, R17, UR7, PT, P0 ;  /* 0x0000000711007c0c */ /* 0x000fe2000bf06100 */
[----:B------:R-:W-:Y:S01]  /*97a0*/  IMAD.MOV.U32 R6, RZ, RZ, -0x1 ;  /* 0xffffffffff067424 */ /* 0x000fe200078e00ff */
[----:B------:R-:W-:-:S11]  /*97b0*/  @P2 LOP3.LUT R0, R0, 0x1, R5, 0x78, !PT ;  /* 0x0000000100002812 */ /* 0x000fd600078e7805 */
[----:B------:R-:W-:Y:S05]  /*97c0*/  @P0 BRA `(.L_x_309) ;  /* 0x0000000400540947 */ /* 0x000fea0003800000 */
[----:B------:R-:W0:Y:S01]  /*97d0*/  S2R R15, SR_CTAID.X ;  /* 0x00000000000f7919 */ /* 0x000e220000002500 */
[----:B------:R-:W-:Y:S01]  /*97e0*/  ULDC.64 UR6, c[0x0][0x628] ;  /* 0x00018a0000067ab9 */ /* 0x000fe20000000a00 */
[----:B------:R-:W-:Y:S01]  /*97f0*/  ULDC UR8, c[0x0][0x630] ;  /* 0x00018c0000087ab9 */ /* 0x000fe20000000800 */
[----:B------:R-:W-:Y:S01]  /*9800*/  ISETP.NE.U32.AND P0, PT, RZ, UR6, PT ;  /* 0x00000006ff007c0c */ /* 0x000fe2000bf05070 */
[----:B------:R-:W1:Y:S01]  /*9810*/  S2R R20, SR_CTAID.Y ;  /* 0x0000000000147919 */ /* 0x000e620000002600 */
[----:B------:R-:W-:Y:S01]  /*9820*/  ULDC UR9, c[0x0][0x150] ;  /* 0x0000540000097ab9 */ /* 0x000fe20000000800 */
[----:B------:R-:W-:Y:S01]  /*9830*/  IMAD.MOV.U32 R4, RZ, RZ, R16 ;  /* 0x000000ffff047224 */ /* 0x000fe200078e0010 */
[----:B------:R-:W-:Y:S01]  /*9840*/  ISETP.NE.AND.EX P0, PT, RZ, UR7, PT, P0 ;  /* 0x00000007ff007c0c */ /* 0x000fe2000bf05300 */
[----:B------:R-:W-:Y:S01]  /*9850*/  IMAD.MOV.U32 R5, RZ, RZ, R17 ;  /* 0x000000ffff057224 */ /* 0x000fe200078e0011 */
[----:B0-----:R-:W-:-:S11]  /*9860*/  I2FP.F32.U32 R22, R15 ;  /* 0x0000000f00167245 */ /* 0x001fd60000201000 */
[----:B------:R-:W-:Y:S05]  /*9870*/  @!P0 BRA `(.L_x_310) ;  /* 0x0000000000288947 */ /* 0x000fea0003800000 */
[----:B------:R-:W-:Y:S02]  /*9880*/  ULDC UR5, c[0x0][0x634] ;  /* 0x00018d0000057ab9 */ /* 0x000fe40000000800 */
[----:B------:R-:W-:-:S05]  /*9890*/  IADD3 R5, P0, R16, UR5, RZ ;  /* 0x0000000510057c10 */ /* 0x000fca000ff1e0ff */
[----:B------:R-:W-:-:S04]  /*98a0*/  IMAD.X R21, RZ, RZ, R17, P0 ;  /* 0x000000ffff157224 */ /* 0x000fc800000e0611 */
[----:B------:R-:W-:-:S04]  /*98b0*/  IMAD.WIDE.U32 R6, R21, UR6, RZ ;  /* 0x0000000615067c25 */ /* 0x000fc8000f8e00ff */
[----:B------:R-:W-:-:S04]  /*98c0*/  IMAD.WIDE.U32 R6, P0, R5, UR7, R6 ;  /* 0x0000000705067c25 */ /* 0x000fc8000f800006 */
[----:B------:R-:W-:-:S04]  /*98d0*/  IMAD.WIDE.U32 R4, R5, UR6, RZ ;  /* 0x0000000605047c25 */ /* 0x000fc8000f8e00ff */
[----:B------:R-:W-:Y:S01]  /*98e0*/  IMAD.MOV.U32 R4, RZ, RZ, R7 ;  /* 0x000000ffff047224 */ /* 0x000fe200078e0007 */
[----:B------:R-:W-:Y:S01]  /*98f0*/  IADD3 RZ, P1, R5, R6, RZ ;  /* 0x0000000605ff7210 */ /* 0x000fe20007f3e0ff */
[----:B------:R-:W-:-:S04]  /*9900*/  IMAD.X R5, RZ, RZ, RZ, P0 ;  /* 0x000000ffff057224 */ /* 0x000fc800000e06ff */
[----:B------:R-:W-:-:S08]  /*9910*/  IMAD.WIDE.U32.X R4, R21, UR7, R4, P1 ;  /* 0x0000000715047c25 */ /* 0x000fd000088e0404 */
.L_x_310:
[--C-:B------:R-:W-:Y:S01]  /*9920*/  SHF.R.U64 R14, R4, UR8, R5.reuse ;  /* 0x00000008040e7c19 */ /* 0x100fe20008001205 */
[----:B------:R-:W-:Y:S01]  /*9930*/  FMUL R22, R22, UR9 ;  /* 0x0000000916167c20 */ /* 0x000fe20008400000 */
[----:B------:R-:W-:Y:S01]  /*9940*/  SHF.R.U32.HI R4, RZ, UR8, R5 ;  /* 0x00000008ff047c19 */ /* 0x000fe20008011605 */
[----:B------:R-:W0:Y:S01]  /*9950*/  LDC R6, c[0x0][0x144] ;  /* 0x00005100ff067b82 */ /* 0x000e220000000800 */
[----:B------:R-:W-:Y:S01]  /*9960*/  IADD3 R5, P0, RZ, -R14, RZ ;  /* 0x8000000eff057210 */ /* 0x000fe20007f1e0ff */
[----:B------:R-:W-:Y:S01]  /*9970*/  ULDC UR5, c[0x0][0x154] ;  /* 0x0000550000057ab9 */ /* 0x000fe20000000800 */
[----:B-1----:R-:W-:Y:S01]  /*9980*/  I2FP.F32.U32 R7, R20 ;  /* 0x0000001400077245 */ /* 0x002fe20000201000 */
[----:B------:R-:W1:Y:S01]  /*9990*/  F2I.U32.TRUNC.NTZ R22, R22 ;  /* 0x0000001600167305 */ /* 0x000e62000020f000 */
[----:B------:R-:W-:Y:S01]  /*99a0*/  ULDC.64 UR6, c[0x0][0x620] ;  /* 0x0001880000067ab9 */ /* 0x000fe20000000a00 */
[----:B------:R-:W-:Y:S01]  /*99b0*/  IMAD.X R4, RZ, RZ, ~R4, P0 ;  /* 0x000000ffff047224 */ /* 0x000fe200000e0e04 */
[----:B------:R-:W-:Y:S01]  /*99c0*/  ISETP.NE.AND P2, PT, R2, 0x1, PT ;  /* 0x000000010200780c */ /* 0x000fe20003f45270 */
[----:B------:R-:W-:Y:S01]  /*99d0*/  FMUL R23, R7, UR5 ;  /* 0x0000000507177c20 */ /* 0x000fe20008400000 */
[----:B------:R-:W2:Y:S01]  /*99e0*/  LDC R25, c[0x0][0x148] ;  /* 0x00005200ff197b82 */ /* 0x000ea20000000800 */
[----:B------:R-:W-:Y:S01]  /*99f0*/  IMAD R4, R4, UR6, RZ ;  /* 0x0000000604047c24 */ /* 0x000fe2000f8e02ff */
[----:B------:R-:W-:-:S03]  /*9a00*/  ULDC UR5, c[0x0][0x618] ;  /* 0x0001860000057ab9 */ /* 0x000fc60000000800 */
[----:B------:R-:W3:Y:S01]  /*9a10*/  F2I.U32.TRUNC.NTZ R23, R23 ;  /* 0x0000001700177305 */ /* 0x000ee2000020f000 */
[C---:B------:R-:W-:Y:S02]  /*9a20*/  IMAD R7, R5.reuse, UR7, R4 ;  /* 0x0000000705077c24 */ /* 0x040fe4000f8e0204 */
[----:B------:R-:W-:Y:S01]  /*9a30*/  IMAD.WIDE.U32 R4, R5, UR6, R16 ;  /* 0x0000000605047c25 */ /* 0x000fe2000f8e0010 */
[----:B------:R-:W-:Y:S02]  /*9a40*/  ULDC.64 UR6, c[0x0][0x640] ;  /* 0x0001900000067ab9 */ /* 0x000fe40000000a00 */
[----:B------:R-:W-:Y:S01]  /*9a50*/  ISETP.NE.U32.AND P0, PT, RZ, UR6, PT ;  /* 0x00000006ff007c0c */ /* 0x000fe2000bf05070 */
[----:B------:R-:W-:Y:S02]  /*9a60*/  IMAD.IADD R5, R5, 0x1, R7 ;  /* 0x0000000105057824 */ /* 0x000fe400078e0207 */
[----:B-1----:R-:W-:Y:S01]  /*9a70*/  IMAD.MOV R22, RZ, RZ, -R22 ;  /* 0x000000ffff167224 */ /* 0x002fe200078e0a16 */
[----:B------:R-:W-:-:S02]  /*9a80*/  ISETP.NE.AND.EX P0, PT, RZ, UR7, PT, P0 ;  /* 0x00000007ff007c0c */ /* 0x000fc4000bf05300 */
[----:B------:R-:W-:Y:S01]  /*9a90*/  SHF.R.U64 R21, R4, UR5, R5 ;  /* 0x0000000504157c19 */ /* 0x000fe20008001205 */
[----:B0-----:R-:W-:Y:S01]  /*9aa0*/  IMAD R15, R6, R22, R15 ;  /* 0x00000016060f7224 */ /* 0x001fe200078e020f */
[----:B------:R-:W-:Y:S01]  /*9ab0*/  SHF.R.U32.HI R4, RZ, UR5, R5 ;  /* 0x00000005ff047c19 */ /* 0x000fe20008011605 */
[----:B------:R-:W-:Y:S01]  /*9ac0*/  ULDC UR5, c[0x0][0x608] ;  /* 0x0001820000057ab9 */ /* 0x000fe20000000800 */
[----:B---3--:R-:W-:Y:S02]  /*9ad0*/  IMAD.MOV R6, RZ, RZ, -R23 ;  /* 0x000000ffff067224 */ /* 0x008fe400078e0a17 */
[--C-:B------:R-:W-:Y:S02]  /*9ae0*/  SHF.R.U64 R22, R21, UR5, R4.reuse ;  /* 0x0000000515167c19 */ /* 0x100fe40008001204 */
[----:B------:R-:W-:Y:S01]  /*9af0*/  SHF.R.U32.HI R5, RZ, UR5, R4 ;  /* 0x00000005ff057c19 */ /* 0x000fe20008011604 */
[----:B------:R-:W-:Y:S01]  /*9b00*/  ULDC UR5, c[0x0][0x658] ;  /* 0x0001960000057ab9 */ /* 0x000fe20000000800 */
[----:B--2---:R-:W-:-:S02]  /*9b10*/  @P2 IMAD R15, R25, R6, R20 ;  /* 0x00000006190f2224 */ /* 0x004fc400078e0214 */
[--C-:B------:R-:W-:Y:S02]  /*9b20*/  SHF.R.U64 R20, R22, UR5, R5.reuse ;  /* 0x0000000516147c19 */ /* 0x100fe40008001205 */
[----:B------:R-:W-:-:S03]  /*9b30*/  SHF.R.U32.HI R23, RZ, UR5, R5 ;  /* 0x00000005ff177c19 */ /* 0x000fc60008011605 */
[----:B------:R-:W-:Y:S02]  /*9b40*/  IMAD.MOV.U32 R6, RZ, RZ, R20 ;  /* 0x000000ffff067224 */ /* 0x000fe400078e0014 */
[----:B------:R-:W-:Y:S01]  /*9b50*/  IMAD.MOV.U32 R5, RZ, RZ, R23 ;  /* 0x000000ffff057224 */ /* 0x000fe200078e0017 */
[----:B------:R-:W-:Y:S06]  /*9b60*/  @!P0 BRA `(.L_x_311) ;  /* 0x00000000002c8947 */ /* 0x000fec0003800000 */
        /* <DEDUP_REMOVED lines=9> */
[----:B------:R-:W-:-:S04]  /*9c00*/  IMAD.WIDE.U32.X R4, R23, UR7, R4, P1 ;  /* 0x0000000717047c25 */ /* 0x000fc800088e0404 */
[----:B------:R-:W-:-:S07]  /*9c10*/  IMAD.MOV.U32 R6, RZ, RZ, R4 ;  /* 0x000000ffff067224 */ /* 0x000fce00078e0004 */
.L_x_311:
[----:B------:R-:W-:Y:S01]  /*9c20*/  ULDC UR5, c[0x0][0x648] ;  /* 0x0001920000057ab9 */ /* 0x000fe20000000800 */
[----:B------:R-:W-:Y:S01]  /*9c30*/  LOP3.LUT R4, R22, UR17, RZ, 0xc0, !PT ;  /* 0x0000001116047c12 */ /* 0x000fe2000f8ec0ff */
[----:B------:R-:W-:Y:S01]  /*9c40*/  ULDC UR6, c[0x0][0x610] ;  /* 0x0001840000067ab9 */ /* 0x000fe20000000800 */
[----:B------:R-:W-:Y:S01]  /*9c50*/  SHF.R.U64 R5, R6, UR5, R5 ;  /* 0x0000000506057c19 */ /* 0x000fe20008001205 */
[----:B------:R-:W-:Y:S01]  /*9c60*/  ULDC UR5, c[0x0][0x638] ;  /* 0x00018e0000057ab9 */ /* 0x000fe20000000800 */
[----:B------:R-:W-:-:S03]  /*9c70*/  LOP3.LUT R21, R21, UR4, RZ, 0xc0, !PT ;  /* 0x0000000415157c12 */ /* 0x000fc6000f8ec0ff */
[----:B------:R-:W-:Y:S02]  /*9c80*/  IMAD.MOV R7, RZ, RZ, -R5 ;  /* 0x000000ffff077224 */ /* 0x000fe400078e0a05 */
[----:B------:R-:W-:Y:S02]  /*9c90*/  IMAD R4, R5, UR18, R4 ;  /* 0x0000001205047c24 */ /* 0x000fe4000f8e0204 */
[----:B------:R-:W-:Y:S01]  /*9ca0*/  IMAD R20, R7, UR5, R20 ;  /* 0x0000000507147c24 */ /* 0x000fe2000f8e0214 */
[----:B------:R-:W-:Y:S01]  /*9cb0*/  ULDC UR5, c[0x0][0x600] ;  /* 0x0001800000057ab9 */ /* 0x000fe20000000800 */
[----:B------:R-:W-:Y:S02]  /*9cc0*/  IMAD R15, R4, UR6, R15 ;  /* 0x00000006040f7c24 */ /* 0x000fe4000f8e020f */
[----:B------:R-:W-:Y:S02]  /*9cd0*/  IMAD R6, R20, UR5, R21 ;  /* 0x0000000514067c24 */ /* 0x000fe4000f8e0215 */
[----:B------:R-:W-:-:S03]  /*9ce0*/  IMAD.MOV.U32 R4, RZ, RZ, 0x1 ;  /* 0x00000001ff047424 */ /* 0x000fc600078e00ff */
[----:B------:R-:W-:Y:S02]  /*9cf0*/  SEL R20, R6, R15, !P2 ;  /* 0x0000000f06147207 */ /* 0x000fe40005000000 */
[----:B------:R-:W-:Y:S01]  /*9d00*/  SEL R21, R15, R6, !P2 ;  /* 0x000000060f157207 */ /* 0x000fe20005000000 */
[----:B------:R-:W-:-:S07]  /*9d10*/  IMAD.MOV.U32 R6, RZ, RZ, R14 ;  /* 0x000000ffff067224 */ /* 0x000fce00078e000e */
.L_x_309:
[----:B------:R-:W-:Y:S05]  /*9d20*/  BSYNC B1 ;  /* 0x0000000000017941 */ /* 0x000fea0003800000 */
.L_x_308:
[----:B------:R-:W-:-:S13]  /*9d30*/  LOP3.LUT P0, RZ, R4, 0xff, RZ, 0xc0, !PT ;  /* 0x000000ff04ff7812 */ /* 0x000fda000780c0ff */
[----:B------:R-:W-:Y:S05]  /*9d40*/  @P0 BRA `(.L_x_312) ;  /* 0xfffffff400400947 */ /* 0x000fea000383ffff */
[----:B------:R-:W-:Y:S05]  /*9d50*/  BSYNC B0 ;  /* 0x0000000000007941 */ /* 0x000fea0003800000 */
.L_x_301:
[----:B------:R-:W-:-:S03]  /*9d60*/  UMOV UR5, 0xffffffff ;  /* 0xffffffff00057882 */ /* 0x000fc60000000000 */
[----:B------:R-:W-:Y:S05]  /*9d70*/  BRA.DIV UR5, `(.L_x_313) ;  /* 0x0000000e050c7947 */ /* 0x000fea000b800000 */
[----:B------:R-:W-:-:S13]  /*9d80*/  ELECT P6, URZ, PT ;  /* 0x00000000003f782f */ /* 0x000fda00038c0000 */
.L_x_341:
[----:B------:R-:W-:Y:S04]  /*9d90*/  BSSY B0, `(.L_x_314) ;  /* 0x00000a9000007945 */ /* 0x000fe80003800000 */
[----:B------:R-:W-:Y:S05]  /*9da0*/  @!P6 BRA `(.L_x_315) ;  /* 0x00000008009ce947 */ /* 0x000fea0003800000 */
[----:B------:R-:W-:-:S04]  /*9db0*/  LOP3.LUT R19, R19, 0x2, RZ, 0xfc, !PT ;  /* 0x0000000213137812 */ /* 0x000fc800078efcff */
[----:B------:R-:W-:-:S13]  /*9dc0*/  ISETP.NE.AND P0, PT, R19, 0x3, PT ;  /* 0x000000031300780c */ /* 0x000fda0003f05270 */
[----:B------:R-:W-:Y:S05]  /*9dd0*/  @!P0 BRA `(.L_x_316) ;  /* 0x0000000000048947 */ /* 0x000fea0003800000 */
[----:B------:R-:W-:Y:S01]  /*9de0*/  BPT.TRAP 0x1 ;  /* 0x000000040000795c */ /* 0x000fe20000300000 */
.L_x_316:
[----:B------:R-:W0:Y:S01]  /*9df0*/  S2R R5, SR_CgaCtaId ;  /* 0x0000000000057919 */ /* 0x000e220000008800 */
[----:B------:R-:W-:Y:S02]  /*9e00*/  MOV R2, 0x400 ;  /* 0x0000040000027802 */ /* 0x000fe40000000f00 */
[----:B------:R-:W-:Y:S02]  /*9e10*/  SHF.L.U32 R4, R0, 0x1f, RZ ;  /* 0x0000001f00047819 */ /* 0x000fe400000006ff */
[----:B0-----:R-:W-:-:S05]  /*9e20*/  LEA R2, R5, R2, 0x18 ;  /* 0x0000000205027211 */ /* 0x001fca00078ec0ff */
[----:B------:R-:W-:-:S04]  /*9e30*/  VIADD R2, R2, 0x90 ;  /* 0x0000009002027836 */ /* 0x000fc80000000000 */
[C---:B------:R-:W-:Y:S02]  /*9e40*/  IMAD R7, R3.reuse, 0x8, R2 ;  /* 0x0000000803077824 */ /* 0x040fe400078e0202 */
[----:B------:R-:W-:Y:S02]  /*9e50*/  VIADD R3, R3, 0x1 ;  /* 0x0000000103037836 */ /* 0x000fe40000000000 */
[----:B------:R-:W0:Y:S03]  /*9e60*/  SYNCS.PHASECHK.TRANS64.TRYWAIT P0, [R7+URZ], R4 ;  /* 0x00000004070075a7 */ /* 0x000e26000800017f */
[----:B------:R-:W-:-:S04]  /*9e70*/  ISETP.NE.AND P1, PT, R3, 0x12, PT ;  /* 0x000000120300780c */ /* 0x000fc80003f25270 */
[----:B------:R-:W-:Y:S02]  /*9e80*/  SEL R5, RZ, 0x1, P1 ;  /* 0x00000001ff057807 */ /* 0x000fe40000800000 */
[----:B------:R-:W-:Y:S02]  /*9e90*/  SEL R3, R3, RZ, P1 ;  /* 0x000000ff03037207 */ /* 0x000fe40000800000 */
[----:B------:R-:W-:-:S03]  /*9ea0*/  LOP3.LUT R6, R0, R5, RZ, 0x3c, !PT ;  /* 0x0000000500067212 */ /* 0x000fc600078e3cff */
[----:B------:R-:W-:Y:S01]  /*9eb0*/  IMAD R8, R3, 0x8, R2 ;  /* 0x0000000803087824 */ /* 0x000fe200078e0202 */
[----:B------:R-:W-:Y:S01]  /*9ec0*/  SHF.L.U32 R5, R6, 0x1f, RZ ;  /* 0x0000001f06057819 */ /* 0x000fe200000006ff */
[----:B0-----:R-:W-:Y:S06]  /*9ed0*/  @!P0 BRA `(.L_x_317) ;  /* 0x0000000800d48947 */ /* 0x001fec0003800000 */
.L_x_342:
[----:B------:R-:W1:Y:S01]  /*9ee0*/  SYNCS.PHASECHK.TRANS64.TRYWAIT P0, [R8+URZ], R5 ;  /* 0x00000005080075a7 */ /* 0x000e62000800017f */
[----:B------:R-:W-:-:S05]  /*9ef0*/  VIADD R0, R3, 0x1 ;  /* 0x0000000103007836 */ /* 0x000fca0000000000 */
[----:B------:R-:W-:-:S04]  /*9f00*/  ISETP.NE.AND P1, PT, R0, 0x12, PT ;  /* 0x000000120000780c */ /* 0x000fc80003f25270 */
[----:B------:R-:W-:Y:S02]  /*9f10*/  SEL R3, RZ, 0x1, P1 ;  /* 0x00000001ff037807 */ /* 0x000fe40000800000 */
[----:B0-----:R-:W-:Y:S02]  /*9f20*/  SEL R7, R0, RZ, P1 ;  /* 0x000000ff00077207 */ /* 0x001fe40000800000 */
[----:B------:R-:W-:-:S03]  /*9f30*/  LOP3.LUT R6, R6, R3, RZ, 0x3c, !PT ;  /* 0x0000000306067212 */ /* 0x000fc600078e3cff */
[----:B------:R-:W-:Y:S01]  /*9f40*/  IMAD R9, R7, 0x8, R2 ;  /* 0x0000000807097824 */ /* 0x000fe200078e0202 */
[----:B------:R-:W-:Y:S01]  /*9f50*/  SHF.L.U32 R4, R6, 0x1f, RZ ;  /* 0x0000001f06047819 */ /* 0x000fe200000006ff */
[----:B-1----:R-:W-:Y:S06]  /*9f60*/  @!P0 BRA `(.L_x_318) ;  /* 0x0000000800c48947 */ /* 0x002fec0003800000 */
.L_x_343:
[----:B------:R-:W1:Y:S01]  /*9f70*/  SYNCS.PHASECHK.TRANS64.TRYWAIT P0, [R9+URZ], R4 ;  /* 0x00000004090075a7 */ /* 0x000e62000800017f */
[----:B------:R-:W-:-:S05]  /*9f80*/  VIADD R0, R7, 0x1 ;  /* 0x0000000107007836 */ /* 0x000fca0000000000 */
[----:B------:R-:W-:-:S04]  /*9f90*/  ISETP.NE.AND P1, PT, R0, 0x12, PT ;  /* 0x000000120000780c */ /* 0x000fc80003f25270 */
[----:B------:R-:W-:Y:S02]  /*9fa0*/  SEL R3, RZ, 0x1, P1 ;  /* 0x00000001ff037807 */ /* 0x000fe40000800000 */
[----:B------:R-:W-:Y:S02]  /*9fb0*/  SEL R7, R0, RZ, P1 ;  /* 0x000000ff00077207 */ /* 0x000fe40000800000 */
[----:B------:R-:W-:-:S03]  /*9fc0*/  LOP3.LUT R6, R6, R3, RZ, 0x3c, !PT ;  /* 0x0000000306067212 */ /* 0x000fc600078e3cff */
[----:B0-----:R-:W-:Y:S01]  /*9fd0*/  IMAD R8, R7, 0x8, R2 ;  /* 0x0000000807087824 */ /* 0x001fe200078e0202 */
[----:B------:R-:W-:Y:S01]  /*9fe0*/  SHF.L.U32 R5, R6, 0x1f, RZ ;  /* 0x0000001f06057819 */ /* 0x000fe200000006ff */
[----:B-1----:R-:W-:Y:S06]  /*9ff0*/  @!P0 BRA `(.L_x_319) ;  /* 0x0000000800b48947 */ /* 0x002fec0003800000 */
.L_x_344:
        /* <DEDUP_REMOVED lines=9> */
.L_x_345:
        /* <DEDUP_REMOVED lines=9> */
.L_x_346:
        /* <DEDUP_REMOVED lines=9> */
.L_x_347:
        /* <DEDUP_REMOVED lines=9> */
.L_x_348:
        /* <DEDUP_REMOVED lines=9> */
.L_x_349:
        /* <DEDUP_REMOVED lines=9> */
.L_x_350:
        /* <DEDUP_REMOVED lines=9> */
.L_x_351:
        /* <DEDUP_REMOVED lines=9> */
.L_x_352:
        /* <DEDUP_REMOVED lines=9> */
.L_x_353:
        /* <DEDUP_REMOVED lines=9> */
.L_x_354:
        /* <DEDUP_REMOVED lines=9> */
.L_x_355:
        /* <DEDUP_REMOVED lines=9> */
.L_x_356:
[----:B------:R-:W1:Y:S01]  /*a6c0*/  SYNCS.PHASECHK.TRANS64.TRYWAIT P0, [R8+URZ], R5 ;  /* 0x00000005080075a7 */ /* 0x000e62000800017f */
[----:B------:R-:W-:-:S05]  /*a6d0*/  VIADD R0, R7, 0x1 ;  /* 0x0000000107007836 */ /* 0x000fca0000000000 */
[----:B------:R-:W-:-:S04]  /*a6e0*/  ISETP.NE.AND P1, PT, R0, 0x12, PT ;  /* 0x000000120000780c */ /* 0x000fc80003f25270 */
[----:B------:R-:W-:Y:S02]  /*a6f0*/  SEL R3, RZ, 0x1, P1 ;  /* 0x00000001ff037807 */ /* 0x000fe40000800000 */
[----:B------:R-:W-:Y:S02]  /*a700*/  SEL R7, R0, RZ, P1 ;  /* 0x000000ff00077207 */ /* 0x000fe40000800000 */
[----:B0-----:R-:W-:-:S03]  /*a710*/  LOP3.LUT R9, R6, R3, RZ, 0x3c, !PT ;  /* 0x0000000306097212 */ /* 0x001fc600078e3cff */
[----:B------:R-:W-:Y:S01]  /*a720*/  IMAD R11, R7, 0x8, R2 ;  /* 0x00000008070b7824 */ /* 0x000fe200078e0202 */
[----:B------:R-:W-:Y:S01]  /*a730*/  SHF.L.U32 R6, R9, 0x1f, RZ ;  /* 0x0000001f09067819 */ /* 0x000fe200000006ff */
[----:B-1----:R-:W-:Y:S06]  /*a740*/  @!P0 BRA `(.L_x_332) ;  /* 0x0000000400e48947 */ /* 0x002fec0003800000 */
.L_x_357:
[----:B------:R-:W1:Y:S01]  /*a750*/  SYNCS.PHASECHK.TRANS64.TRYWAIT P0, [R11+URZ], R6 ;  /* 0x000000060b0075a7 */ /* 0x000e62000800017f */
[----:B------:R-:W-:-:S05]  /*a760*/  VIADD R0, R7, 0x1 ;  /* 0x0000000107007836 */ /* 0x000fca0000000000 */
[----:B------:R-:W-:-:S04]  /*a770*/  ISETP.NE.AND P1, PT, R0, 0x12, PT ;  /* 0x000000120000780c */ /* 0x000fc80003f25270 */
[----:B------:R-:W-:Y:S02]  /*a780*/  SEL R4, RZ, 0x1, P1 ;  /* 0x00000001ff047807 */ /* 0x000fe40000800000 */
[----:B------:R-:W-:Y:S02]  /*a790*/  SEL R3, R0, RZ, P1 ;  /* 0x000000ff00037207 */ /* 0x000fe40000800000 */
[----:B------:R-:W-:Y:S01]  /*a7a0*/  LOP3.LUT R0, R9, R4, RZ, 0x3c, !PT ;  /* 0x0000000409007212 */ /* 0x000fe200078e3cff */
[----:B-1----:R-:W-:Y:S06]  /*a7b0*/  @!P0 BRA `(.L_x_333) ;  /* 0x0000000400dc8947 */ /* 0x002fec0003800000 */
.L_x_358:
[----:B------:R-:W-:Y:S01]  /*a7c0*/  IMAD R3, R3, 0x8, R2 ;  /* 0x0000000803037824 */ /* 0x000fe200078e0202 */
[----:B------:R-:W-:-:S07]  /*a7d0*/  SHF.L.U32 R0, R0, 0x1f, RZ ;  /* 0x0000001f00007819 */ /* 0x000fce00000006ff */
.L_x_334:
[----:B--2---:R2:W3:Y:S02]  /*a7e0*/  SYNCS.PHASECHK.TRANS64.TRYWAIT P0, [R3+URZ], R0 ;  /* 0x00000000030075a7 */ /* 0x0044e4000800017f */
[----:B---3--:R-:W-:Y:S05]  /*a7f0*/  @!P0 NANOSLEEP.SYNCS 0x989680 ;  /* 0x009896800000895d */ /* 0x008fea0003900000 */
[----:B------:R-:W3:Y:S02]  /*a800*/  @!P0 SYNCS.PHASECHK.TRANS64 P0, [R3+URZ], R0 ;  /* 0x00000000030085a7 */ /* 0x000ee4000800007f */
[----:B---3--:R-:W-:Y:S05]  /*a810*/  @!P0 BRA `(.L_x_334) ;  /* 0xfffffffc00f08947 */ /* 0x008fea000383ffff */
.L_x_315:
[----:B------:R-:W-:Y:S05]  /*a820*/  BSYNC B0 ;  /* 0x0000000000007941 */ /* 0x000fea0003800000 */
.L_x_314:
[----:B------:R-:W-:Y:S05]  /*a830*/  EXIT ;  /* 0x000000000000794d */ /* 0x000fea0003800000 */
.L_x_22:
[----:B----4-:R4:W0:Y:S02]  /*a840*/  SYNCS.PHASECHK.TRANS64.TRYWAIT P1, [R3+URZ], R0 ;  /* 0x00000000030075a7 */ /* 0x010824000802017f */
[----:B0-----:R-:W-:Y:S05]  /*a850*/  @!P1 NANOSLEEP.SYNCS 0x989680 ;  /* 0x009896800000995d */ /* 0x001fea0003900000 */
[----:B------:R-:W0:Y:S02]  /*a860*/  @!P1 SYNCS.PHASECHK.TRANS64 P1, [R3+URZ], R0 ;  /* 0x00000000030095a7 */ /* 0x000e24000802007f */
[----:B0-----:R-:W-:Y:S05]  /*a870*/  @!P1 BRA `(.L_x_22) ;  /* 0xfffffffc00f09947 */ /* 0x001fea000383ffff */
[----:B------:R-:W-:Y:S05]  /*a880*/  BRA `(.L_x_21) ;  /* 0xffffff6c00a47947 */ /* 0x000fea000383ffff */
.L_x_27:
[----:B-1----:R1:W3:Y:S02]  /*a890*/  SYNCS.PHASECHK.TRANS64.TRYWAIT P1, [R5+URZ], R4 ;  /* 0x00000004050075a7 */ /* 0x0022e4000802017f */
[----:B---3--:R-:W-:Y:S05]  /*a8a0*/  @!P1 NANOSLEEP.SYNCS 0x989680 ;  /* 0x009896800000995d */ /* 0x008fea0003900000 */
[----:B------:R-:W3:Y:S02]  /*a8b0*/  @!P1 SYNCS.PHASECHK.TRANS64 P1, [R5+URZ], R4 ;  /* 0x00000004050095a7 */ /* 0x000ee4000802007f */
[----:B---3--:R-:W-:Y:S05]  /*a8c0*/  @!P1 BRA `(.L_x_27) ;  /* 0xfffffffc00f09947 */ /* 0x008fea000383ffff */
[----:B------:R-:W-:Y:S05]  /*a8d0*/  BRA `(.L_x_26) ;  /* 0xffffff7000487947 */ /* 0x000fea000383ffff */
.L_x_302:
[----:B------:R-:W-:Y:S01]  /*a8e0*/  BSSY B1, `(.L_x_335) ;  /* 0x0000006000017945 */ /* 0x000fe20003800000 */
[----:B------:R-:W-:-:S07]  /*a8f0*/  IMAD.MOV.U32 R15, RZ, RZ, -0x1 ;  /* 0xffffffffff0f7424 */ /* 0x000fce00078e00ff */
[----:B------:R-:W-:Y:S05]  /*a900*/  WARPSYNC.COLLECTIVE R15, `(.L_x_336) ;  /* 0x000000000f0c7348 */ /* 0x000fea0003c00000 */
[----:B------:R-:W-:Y:S02]  /*a910*/  ELECT P6, UR62, PT ;  /* 0x00000000003e782f */ /* 0x000fe400038c0000 */
[----:B------:R-:W-:Y:S01]  /*a920*/  MOV R14, UR62 ;  /* 0x0000003e000e7c02 */ /* 0x000fe20008000f00 */
[----:B------:R-:W-:Y:S10]  /*a930*/  ENDCOLLECTIVE ;  /* 0x000000000000791b */ /* 0x000ff40003800000 */
.L_x_336:
[----:B------:R-:W-:Y:S05]  /*a940*/  BSYNC B1 ;  /* 0x0000000000017941 */ /* 0x000fea0003800000 */
.L_x_335:
[----:B------:R-:W-:Y:S05]  /*a950*/  BRA `(.L_x_337) ;  /* 0xffffffe800487947 */ /* 0x000fea000383ffff */
.L_x_305:
[----:B-1----:R1:W2:Y:S02]  /*a960*/  SYNCS.PHASECHK.TRANS64.TRYWAIT P0, [R23+URZ+0x90], R14 ;  /* 0x0000900e170075a7 */ /* 0x0022a4000800017f */
[----:B--2---:R-:W-:Y:S05]  /*a970*/  @!P0 NANOSLEEP.SYNCS 0x989680 ;  /* 0x009896800000895d */ /* 0x004fea0003900000 */
[----:B------:R-:W2:Y:S02]  /*a980*/  @!P0 SYNCS.PHASECHK.TRANS64 P0, [R23+URZ+0x90], R14 ;  /* 0x0000900e170085a7 */ /* 0x000ea4000800007f */
[----:B--2---:R-:W-:Y:S05]  /*a990*/  @!P0 BRA `(.L_x_305) ;  /* 0xfffffffc00f08947 */ /* 0x004fea000383ffff */
[----:B------:R-:W-:Y:S05]  /*a9a0*/  BRA `(.L_x_338) ;  /* 0xffffffe800807947 */ /* 0x000fea000383ffff */
.L_x_313:
[----:B------:R-:W-:Y:S01]  /*a9b0*/  BSSY B0, `(.L_x_339) ;  /* 0x0000006000007945 */ /* 0x000fe20003800000 */
[----:B------:R-:W-:-:S07]  /*a9c0*/  IMAD.MOV.U32 R15, RZ, RZ, -0x1 ;  /* 0xffffffffff0f7424 */ /* 0x000fce00078e00ff */
[----:B------:R-:W-:Y:S05]  /*a9d0*/  WARPSYNC.COLLECTIVE R15, `(.L_x_340) ;  /* 0x000000000f0c7348 */ /* 0x000fea0003c00000 */
[----:B------:R-:W-:Y:S02]  /*a9e0*/  ELECT P6, UR62, PT ;  /* 0x00000000003e782f */ /* 0x000fe400038c0000 */
[----:B------:R-:W-:Y:S01]  /*a9f0*/  MOV R14, UR62 ;  /* 0x0000003e000e7c02 */ /* 0x000fe20008000f00 */
[----:B------:R-:W-:Y:S10]  /*aa00*/  ENDCOLLECTIVE ;  /* 0x000000000000791b */ /* 0x000ff40003800000 */
.L_x_340:
[----:B------:R-:W-:Y:S05]  /*aa10*/  BSYNC B0 ;  /* 0x0000000000007941 */ /* 0x000fea0003800000 */
.L_x_339:
[----:B------:R-:W-:Y:S05]  /*aa20*/  BRA `(.L_x_341) ;  /* 0xfffffff000d87947 */ /* 0x000fea000383ffff */
.L_x_317:
[----:B0-----:R0:W1:Y:S02]  /*aa30*/  SYNCS.PHASECHK.TRANS64.TRYWAIT P0, [R7+URZ], R4 ;  /* 0x00000004070075a7 */ /* 0x001064000800017f */
[----:B-1----:R-:W-:Y:S05]  /*aa40*/  @!P0 NANOSLEEP.SYNCS 0x989680 ;  /* 0x009896800000895d */ /* 0x002fea0003900000 */
[----:B------:R-:W1:Y:S02]  /*aa50*/  @!P0 SYNCS.PHASECHK.TRANS64 P0, [R7+URZ], R4 ;  /* 0x00000004070085a7 */ /* 0x000e64000800007f */
[----:B-1----:R-:W-:Y:S05]  /*aa60*/  @!P0 BRA `(.L_x_317) ;  /* 0xfffffffc00f08947 */ /* 0x002fea000383ffff */
[----:B------:R-:W-:Y:S05]  /*aa70*/  BRA `(.L_x_342) ;  /* 0xfffffff400187947 */ /* 0x000fea000383ffff */
.L_x_318:
[----:B0-----:R0:W1:Y:S02]  /*aa80*/  SYNCS.PHASECHK.TRANS64.TRYWAIT P0, [R8+URZ], R5 ;  /* 0x00000005080075a7 */ /* 0x001064000800017f */
[----:B-1----:R-:W-:Y:S05]  /*aa90*/  @!P0 NANOSLEEP.SYNCS 0x989680 ;  /* 0x009896800000895d */ /* 0x002fea0003900000 */
[----:B------:R-:W1:Y:S02]  /*aaa0*/  @!P0 SYNCS.PHASECHK.TRANS64 P0, [R8+URZ], R5 ;  /* 0x00000005080085a7 */ /* 0x000e64000800007f */
[----:B-1----:R-:W-:Y:S05]  /*aab0*/  @!P0 BRA `(.L_x_318) ;  /* 0xfffffffc00f08947 */ /* 0x002fea000383ffff */
[----:B------:R-:W-:Y:S05]  /*aac0*/  BRA `(.L_x_343) ;  /* 0xfffffff400287947 */ /* 0x000fea000383ffff */
.L_x_319:
[----:B0-----:R0:W1:Y:S02]  /*aad0*/  SYNCS.PHASECHK.TRANS64.TRYWAIT P0, [R9+URZ], R4 ;  /* 0x00000004090075a7 */ /* 0x001064000800017f */
[----:B-1----:R-:W-:Y:S05]  /*aae0*/  @!P0 NANOSLEEP.SYNCS 0x989680 ;  /* 0x009896800000895d */ /* 0x002fea0003900000 */
[----:B------:R-:W1:Y:S02]  /*aaf0*/  @!P0 SYNCS.PHASECHK.TRANS64 P0, [R9+URZ], R4 ;  /* 0x00000004090085a7 */ /* 0x000e64000800007f */
[----:B-1----:R-:W-:Y:S05]  /*ab00*/  @!P0 BRA `(.L_x_319) ;  /* 0xfffffffc00f08947 */ /* 0x002fea000383ffff */
[----:B------:R-:W-:Y:S05]  /*ab10*/  BRA `(.L_x_344) ;  /* 0xfffffff400387947 */ /* 0x000fea000383ffff */
.L_x_320:
[----:B0-----:R0:W1:Y:S02]  /*ab20*/  SYNCS.PHASECHK.TRANS64.TRYWAIT P0, [R8+URZ], R5 ;  /* 0x00000005080075a7 */ /* 0x001064000800017f */
[----:B-1----:R-:W-:Y:S05]  /*ab30*/  @!P0 NANOSLEEP.SYNCS 0x989680 ;  /* 0x009896800000895d */ /* 0x002fea0003900000 */
[----:B------:R-:W1:Y:S02]  /*ab40*/  @!P0 SYNCS.PHASECHK.TRANS64 P0, [R8+URZ], R5 ;  /* 0x00000005080085a7 */ /* 0x000e64000800007f */
[----:B-1----:R-:W-:Y:S05]  /*ab50*/  @!P0 BRA `(.L_x_320) ;  /* 0xfffffffc00f08947 */ /* 0x002fea000383ffff */
[----:B------:R-:W-:Y:S05]  /*ab60*/  BRA `(.L_x_345) ;  /* 0xfffffff400487947 */ /* 0x000fea000383ffff */
.L_x_321:
[----:B0-----:R0:W1:Y:S02]  /*ab70*/  SYNCS.PHASECHK.TRANS64.TRYWAIT P0, [R9+URZ], R4 ;  /* 0x00000004090075a7 */ /* 0x001064000800017f */
[----:B-1----:R-:W-:Y:S05]  /*ab80*/  @!P0 NANOSLEEP.SYNCS 0x989680 ;  /* 0x009896800000895d */ /* 0x002fea0003900000 */
[----:B------:R-:W1:Y:S02]  /*ab90*/  @!P0 SYNCS.PHASECHK.TRANS64 P0, [R9+URZ], R4 ;  /* 0x00000004090085a7 */ /* 0x000e64000800007f */
[----:B-1----:R-:W-:Y:S05]  /*aba0*/  @!P0 BRA `(.L_x_321) ;  /* 0xfffffffc00f08947 */ /* 0x002fea000383ffff */
[----:B------:R-:W-:Y:S05]  /*abb0*/  BRA `(.L_x_346) ;  /* 0xfffffff400587947 */ /* 0x000fea000383ffff */
.L_x_322:
[----:B0-----:R0:W1:Y:S02]  /*abc0*/  SYNCS.PHASECHK.TRANS64.TRYWAIT P0, [R8+URZ], R5 ;  /* 0x00000005080075a7 */ /* 0x001064000800017f */
[----:B-1----:R-:W-:Y:S05]  /*abd0*/  @!P0 NANOSLEEP.SYNCS 0x989680 ;  /* 0x009896800000895d */ /* 0x002fea0003900000 */
[----:B------:R-:W1:Y:S02]  /*abe0*/  @!P0 SYNCS.PHASECHK.TRANS64 P0, [R8+URZ], R5 ;  /* 0x00000005080085a7 */ /* 0x000e64000800007f */
[----:B-1----:R-:W-:Y:S05]  /*abf0*/  @!P0 BRA `(.L_x_322) ;  /* 0xfffffffc00f08947 */ /* 0x002fea000383ffff */
[----:B------:R-:W-:Y:S05]  /*ac00*/  BRA `(.L_x_347) ;  /* 0xfffffff400687947 */ /* 0x000fea000383ffff */
.L_x_323:
[----:B0-----:R0:W1:Y:S02]  /*ac10*/  SYNCS.PHASECHK.TRANS64.TRYWAIT P0, [R9+URZ], R4 ;  /* 0x00000004090075a7 */ /* 0x001064000800017f */
[----:B-1----:R-:W-:Y:S05]  /*ac20*/  @!P0 NANOSLEEP.SYNCS 0x989680 ;  /* 0x009896800000895d */ /* 0x002fea0003900000 */
[----:B------:R-:W1:Y:S02]  /*ac30*/  @!P0 SYNCS.PHASECHK.TRANS64 P0, [R9+URZ], R4 ;  /* 0x00000004090085a7 */ /* 0x000e64000800007f */
[----:B-1----:R-:W-:Y:S05]  /*ac40*/  @!P0 BRA `(.L_x_323) ;  /* 0xfffffffc00f08947 */ /* 0x002fea000383ffff */
[----:B------:R-:W-:Y:S05]  /*ac50*/  BRA `(.L_x_348) ;  /* 0xfffffff400787947 */ /* 0x000fea000383ffff */
.L_x_324:
[----:B0-----:R0:W1:Y:S02]  /*ac60*/  SYNCS.PHASECHK.TRANS64.TRYWAIT P0, [R8+URZ], R5 ;  /* 0x00000005080075a7 */ /* 0x001064000800017f */
[----:B-1----:R-:W-:Y:S05]  /*ac70*/  @!P0 NANOSLEEP.SYNCS 0x989680 ;  /* 0x009896800000895d */ /* 0x002fea0003900000 */
[----:B------:R-:W1:Y:S02]  /*ac80*/  @!P0 SYNCS.PHASECHK.TRANS64 P0, [R8+URZ], R5 ;  /* 0x00000005080085a7 */ /* 0x000e64000800007f */
[----:B-1----:R-:W-:Y:S05]  /*ac90*/  @!P0 BRA `(.L_x_324) ;  /* 0xfffffffc00f08947 */ /* 0x002fea000383ffff */
[----:B------:R-:W-:Y:S05]  /*aca0*/  BRA `(.L_x_349) ;  /* 0xfffffff400887947 */ /* 0x000fea000383ffff */
.L_x_325:
[----:B0-----:R0:W1:Y:S02]  /*acb0*/  SYNCS.PHASECHK.TRANS64.TRYWAIT P0, [R9+URZ], R4 ;  /* 0x00000004090075a7 */ /* 0x001064000800017f */
[----:B-1----:R-:W-:Y:S05]  /*acc0*/  @!P0 NANOSLEEP.SYNCS 0x989680 ;  /* 0x009896800000895d */ /* 0x002fea0003900000 */
[----:B------:R-:W1:Y:S02]  /*acd0*/  @!P0 SYNCS.PHASECHK.TRANS64 P0, [R9+URZ], R4 ;  /* 0x00000004090085a7 */ /* 0x000e64000800007f */
[----:B-1----:R-:W-:Y:S05]  /*ace0*/  @!P0 BRA `(.L_x_325) ;  /* 0xfffffffc00f08947 */ /* 0x002fea000383ffff */
[----:B------:R-:W-:Y:S05]  /*acf0*/  BRA `(.L_x_350) ;  /* 0xfffffff400987947 */ /* 0x000fea000383ffff */
.L_x_326:
[----:B0-----:R0:W1:Y:S02]  /*ad00*/  SYNCS.PHASECHK.TRANS64.TRYWAIT P0, [R8+URZ], R5 ;  /* 0x00000005080075a7 */ /* 0x001064000800017f */
[----:B-1----:R-:W-:Y:S05]  /*ad10*/  @!P0 NANOSLEEP.SYNCS 0x989680 ;  /* 0x009896800000895d */ /* 0x002fea0003900000 */
[----:B------:R-:W1:Y:S02]  /*ad20*/  @!P0 SYNCS.PHASECHK.TRANS64 P0, [R8+URZ], R5 ;  /* 0x00000005080085a7 */ /* 0x000e64000800007f */
[----:B-1----:R-:W-:Y:S05]  /*ad30*/  @!P0 BRA `(.L_x_326) ;  /* 0xfffffffc00f08947 */ /* 0x002fea000383ffff */
[----:B------:R-:W-:Y:S05]  /*ad40*/  BRA `(.L_x_351) ;  /* 0xfffffff400a87947 */ /* 0x000fea000383ffff */
.L_x_327:
[----:B0-----:R0:W1:Y:S02]  /*ad50*/  SYNCS.PHASECHK.TRANS64.TRYWAIT P0, [R9+URZ], R4 ;  /* 0x00000004090075a7 */ /* 0x001064000800017f */
[----:B-1----:R-:W-:Y:S05]  /*ad60*/  @!P0 NANOSLEEP.SYNCS 0x989680 ;  /* 0x009896800000895d */ /* 0x002fea0003900000 */
[----:B------:R-:W1:Y:S02]  /*ad70*/  @!P0 SYNCS.PHASECHK.TRANS64 P0, [R9+URZ], R4 ;  /* 0x00000004090085a7 */ /* 0x000e64000800007f */
[----:B-1----:R-:W-:Y:S05]  /*ad80*/  @!P0 BRA `(.L_x_327) ;  /* 0xfffffffc00f08947 */ /* 0x002fea000383ffff */
[----:B------:R-:W-:Y:S05]  /*ad90*/  BRA `(.L_x_352) ;  /* 0xfffffff400b87947 */ /* 0x000fea000383ffff */
.L_x_328:
[----:B0-----:R0:W1:Y:S02]  /*ada0*/  SYNCS.PHASECHK.TRANS64.TRYWAIT P0, [R8+URZ], R5 ;  /* 0x00000005080075a7 */ /* 0x001064000800017f */
[----:B-1----:R-:W-:Y:S05]  /*adb0*/  @!P0 NANOSLEEP.SYNCS 0x989680 ;  /* 0x009896800000895d */ /* 0x002fea0003900000 */
[----:B------:R-:W1:Y:S02]  /*adc0*/  @!P0 SYNCS.PHASECHK.TRANS64 P0, [R8+URZ], R5 ;  /* 0x00000005080085a7 */ /* 0x000e64000800007f */
[----:B-1----:R-:W-:Y:S05]  /*add0*/  @!P0 BRA `(.L_x_328) ;  /* 0xfffffffc00f08947 */ /* 0x002fea000383ffff */
[----:B------:R-:W-:Y:S05]  /*ade0*/  BRA `(.L_x_353) ;  /* 0xfffffff400c87947 */ /* 0x000fea000383ffff */
.L_x_329:
[----:B0-----:R0:W1:Y:S02]  /*adf0*/  SYNCS.PHASECHK.TRANS64.TRYWAIT P0, [R9+URZ], R4 ;  /* 0x00000004090075a7 */ /* 0x001064000800017f */
[----:B-1----:R-:W-:Y:S05]  /*ae00*/  @!P0 NANOSLEEP.SYNCS 0x989680 ;  /* 0x009896800000895d */ /* 0x002fea0003900000 */
[----:B------:R-:W1:Y:S02]  /*ae10*/  @!P0 SYNCS.PHASECHK.TRANS64 P0, [R9+URZ], R4 ;  /* 0x00000004090085a7 */ /* 0x000e64000800007f */
[----:B-1----:R-:W-:Y:S05]  /*ae20*/  @!P0 BRA `(.L_x_329) ;  /* 0xfffffffc00f08947 */ /* 0x002fea000383ffff */
[----:B------:R-:W-:Y:S05]  /*ae30*/  BRA `(.L_x_354) ;  /* 0xfffffff400d87947 */ /* 0x000fea000383ffff */
.L_x_330:
[----:B0-----:R0:W1:Y:S02]  /*ae40*/  SYNCS.PHASECHK.TRANS64.TRYWAIT P0, [R8+URZ], R5 ;  /* 0x00000005080075a7 */ /* 0x001064000800017f */
[----:B-1----:R-:W-:Y:S05]  /*ae50*/  @!P0 NANOSLEEP.SYNCS 0x989680 ;  /* 0x009896800000895d */ /* 0x002fea0003900000 */
[----:B------:R-:W1:Y:S02]  /*ae60*/  @!P0 SYNCS.PHASECHK.TRANS64 P0, [R8+URZ], R5 ;  /* 0x00000005080085a7 */ /* 0x000e64000800007f */
[----:B-1----:R-:W-:Y:S05]  /*ae70*/  @!P0 BRA `(.L_x_330) ;  /* 0xfffffffc00f08947 */ /* 0x002fea000383ffff */
[----:B------:R-:W-:Y:S05]  /*ae80*/  BRA `(.L_x_355) ;  /* 0xfffffff400e87947 */ /* 0x000fea000383ffff */
.L_x_331:
[----:B0-----:R0:W1:Y:S02]  /*ae90*/  SYNCS.PHASECHK.TRANS64.TRYWAIT P0, [R9+URZ], R4 ;  /* 0x00000004090075a7 */ /* 0x001064000800017f */
[----:B-1----:R-:W-:Y:S05]  /*aea0*/  @!P0 NANOSLEEP.SYNCS 0x989680 ;  /* 0x009896800000895d */ /* 0x002fea0003900000 */
[----:B------:R-:W1:Y:S02]  /*aeb0*/  @!P0 SYNCS.PHASECHK.TRANS64 P0, [R9+URZ], R4 ;  /* 0x00000004090085a7 */ /* 0x000e64000800007f */
[----:B-1----:R-:W-:Y:S05]  /*aec0*/  @!P0 BRA `(.L_x_331) ;  /* 0xfffffffc00f08947 */ /* 0x002fea000383ffff */
[----:B------:R-:W-:Y:S05]  /*aed0*/  BRA `(.L_x_356) ;  /* 0xfffffff400f87947 */ /* 0x000fea000383ffff */
.L_x_332:
[----:B0-----:R0:W1:Y:S02]  /*aee0*/  SYNCS.PHASECHK.TRANS64.TRYWAIT P0, [R8+URZ], R5 ;  /* 0x00000005080075a7 */ /* 0x001064000800017f */
[----:B-1----:R-:W-:Y:S05]  /*aef0*/  @!P0 NANOSLEEP.SYNCS 0x989680 ;  /* 0x009896800000895d */ /* 0x002fea0003900000 */
[----:B------:R-:W1:Y:S02]  /*af00*/  @!P0 SYNCS.PHASECHK.TRANS64 P0, [R8+URZ], R5 ;  /* 0x00000005080085a7 */ /* 0x000e64000800007f */
[----:B-1----:R-:W-:Y:S05]  /*af10*/  @!P0 BRA `(.L_x_332) ;  /* 0xfffffffc00f08947 */ /* 0x002fea000383ffff */
[----:B------:R-:W-:Y:S05]  /*af20*/  BRA `(.L_x_357) ;  /* 0xfffffff800087947 */ /* 0x000fea000383ffff */
.L_x_333:
[----:B-1----:R1:W2:Y:S02]  /*af30*/  SYNCS.PHASECHK.TRANS64.TRYWAIT P0, [R11+URZ], R6 ;  /* 0x000000060b0075a7 */ /* 0x0022a4000800017f */
[----:B--2---:R-:W-:Y:S05]  /*af40*/  @!P0 NANOSLEEP.SYNCS 0x989680 ;  /* 0x009896800000895d */ /* 0x004fea0003900000 */
[----:B------:R-:W2:Y:S02]  /*af50*/  @!P0 SYNCS.PHASECHK.TRANS64 P0, [R11+URZ], R6 ;  /* 0x000000060b0085a7 */ /* 0x000ea4000800007f */
[----:B--2---:R-:W-:Y:S05]  /*af60*/  @!P0 BRA `(.L_x_333) ;  /* 0xfffffffc00f08947 */ /* 0x004fea000383ffff */
[----:B------:R-:W-:Y:S05]  /*af70*/  BRA `(.L_x_358) ;  /* 0xfffffff800107947 */ /* 0x000fea000383ffff */
.L_x_359:
[----:B------:R-:W-:-:S00]  /*af80*/  BRA `(.L_x_359) ;  /* 0xfffffffc00fc7947 */ /* 0x000fc0000383ffff */
[----:B------:R-:W-:-:S00]  /*af90*/  NOP ;  /* 0x0000000000007918 */ /* 0x000fc00000000000 */
        /* <DEDUP_REMOVED lines=14> */
.L_x_360:


//--------------------- .nv.global.init           --------------------------
	.section	.nv.global.init,"aw",@progbits
.nv.global.init:
	.type		$str$22,@object
	.size		$str$22,($str$23 - $str$22)
$str$22:
        /*0000*/ 	.byte	0x6b, 0x5f, 0x74, 0x69, 0x6c, 0x65, 0x5f, 0x63, 0x6f, 0x75, 0x6e, 0x74, 0x20, 0x3e, 0x3d, 0x20
        /*0010*/ 	.byte	0x31, 0x00
	.type		$str$23,@object
	.size		$str$23,(__unnamed_1 - $str$23)
$str$23:
        /*0012*/ 	.byte	0x2f, 0x74, 0x6d, 0x70, 0x2f, 0x63, 0x75, 0x74, 0x6c, 0x61, 0x73, 0x73, 0x5f, 0x73, 0x77, 0x65
        /*0022*/ 	.byte	0x65, 0x70, 0x5f, 0x73, 0x72, 0x63, 0x2f, 0x69, 0x6e, 0x63, 0x6c, 0x75, 0x64, 0x65, 0x2f, 0x63
        /*0032*/ 	.byte	0x75, 0x74, 0x6c, 0x61, 0x73, 0x73, 0x2f, 0x67, 0x65, 0x6d, 0x6d, 0x2f, 0x63, 0x6f, 0x6c, 0x6c
        /*0042*/ 	.byte	0x65, 0x63, 0x74, 0x69, 0x76, 0x65, 0x2f, 0x73, 0x6d, 0x39, 0x30, 0x5f, 0x6d, 0x6d, 0x61, 0x5f
        /*0052*/ 	.byte	0x74, 0x6d, 0x61, 0x5f, 0x67, 0x6d, 0x6d, 0x61, 0x5f, 0x73, 0x73, 0x5f, 0x77, 0x61, 0x72, 0x70
        /*0062*/ 	.byte	0x73, 0x70, 0x65, 0x63, 0x69, 0x61, 0x6c, 0x69, 0x7a, 0x65, 0x64, 0x2e, 0x68, 0x70, 0x70, 0x00
	.type		__unnamed_1,@object
	.size		__unnamed_1,(.L_0 - __unnamed_1)
__unnamed_1:
        /*0072*/ 	.byte	0x76, 0x6f, 0x69, 0x64, 0x20, 0x63, 0x75, 0x74, 0x6c, 0x61, 0x73, 0x73, 0x3a, 0x3a, 0x67, 0x65
        /* <DEDUP_REMOVED lines=172> */
        /*0b42*/ 	.byte	0x3a, 0x3a, 0x69, 0x64, 0x65, 0x6e, 0x74, 0x69, 0x74, 0x79, 0x5d, 0x00
.L_0:


//--------------------- .nv.shared._ZN7cutlass13device_kernelINS_4gemm6kernel13GemmUniversalIN4cute5tupleIJiiiiEEENS1_10collective13CollectiveMmaINS1_34MainloopSm90TmaGmmaWarpSpecializedILi18ENS5_IJNS4_1CILi2EEENSA_ILi1EEESC_EEENS1_35KernelTmaWarpSpecializedCooperativeEEENS5_IJNSA_ILi256EEENSA_ILi128EEENSA_ILi32EEEEEEaNS5_IJlSC_lEEEaSK_NS4_8TiledMMAINS4_8MMA_AtomIJNS4_4SM904GMMA27MMA_64x128x32_S32S8S8_SS_TNEEEENS4_6LayoutISD_NS5_IJSC_NSA_ILi0EEESS_EEEEENS5_IJNS4_10UnderscoreESV_SV_EEEEENS4_13SM90_TMA_LOADENS4_14ComposedLayoutINS4_7SwizzleILi1ELi4ELi3EEENS4_18smem_ptr_flag_bitsILi8EEENSR_INS5_IJNSA_ILi8EEESI_EEENS5_IJSI_SC_EEEEEEEvNS4_8identityENS4_23SM90_TMA_LOAD_MULTICASTES18_vS19_EENS_8epilogue10collective6detail29Sm90TmaWarpSpecializedAdapterINS1D_15DefaultEpilogueIaSK_SK_NS1C_6thread17LinearCombinationIaLi1EiiLNS1H_9ScaleType4KindE0ELNS_15FloatRoundStyleE2EaEENS1_15EpilogueDefaultEEEEEvvEEEEvNT_6ParamsE --------------------------
	.section	.nv.shared._ZN7cutlass13device_kernelINS_4gemm6kernel13GemmUniversalIN4cute5tupleIJiiiiEEENS1_10collective13CollectiveMmaINS1_34MainloopSm90TmaGmmaWarpSpecializedILi18ENS5_IJNS4_1CILi2EEENSA_ILi1EEESC_EEENS1_35KernelTmaWarpSpecializedCooperativeEEENS5_IJNSA_ILi256EEENSA_ILi128EEENSA_ILi32EEEEEEaNS5_IJlSC_lEEEaSK_NS4_8TiledMMAINS4_8MMA_AtomIJNS4_4SM904GMMA27MMA_64x128x32_S32S8S8_SS_TNEEEENS4_6LayoutISD_NS5_IJSC_NSA_ILi0EEESS_EEEEENS5_IJNS4_10UnderscoreESV_SV_EEEEENS4_13SM90_TMA_LOADENS4_14ComposedLayoutINS4_7SwizzleILi1ELi4ELi3EEENS4_18smem_ptr_flag_bitsILi8EEENSR_INS5_IJNSA_ILi8EEESI_EEENS5_IJSI_SC_EEEEEEEvNS4_8identityENS4_23SM90_TMA_LOAD_MULTICASTES18_vS19_EENS_8epilogue10collective6detail29Sm90TmaWarpSpecializedAdapterINS1D_15DefaultEpilogueIaSK_SK_NS1C_6thread17LinearCombinationIaLi1EiiLNS1H_9ScaleType4KindE0ELNS_15FloatRoundStyleE2EaEENS1_15EpilogueDefaultEEEEEvvEEEEvNT_6ParamsE,"aw",@nobits
	.sectionflags	@""
	.align	16
	.zero		1024


//--------------------- .nv.shared.reserved.0     --------------------------
	.section	.nv.shared.reserved.0,"aw",@nobits
	.weak		__nv_reservedSMEM_offset_0_alias
	.size		__nv_reservedSMEM_offset_0_alias, 0, 0
	.other		__nv_reservedSMEM_offset_0_alias,@"STO_CUDA_RESERVED_SHARED STV_DEFAULT"
__nv_reservedSMEM_offset_0_alias:
	.zero		0


//--------------------- .nv.global                --------------------------
	.section	.nv.global,"aw",@nobits
.nv.global:
	.type		_ZN39_INTERNAL_c1c6d19b_4_k_cu_f5c99155_36394cute1_E,@object
	.size		_ZN39_INTERNAL_c1c6d19b_4_k_cu_f5c99155_36394cute1_E,(_ZN39_INTERNAL_c1c6d19b_4_k_cu_f5c99155_36394cuda3std3__45__cpo6cbeginE - _ZN39_INTERNAL_c1c6d19b_4_k_cu_f5c99155_36394cute1_E)
_ZN39_INTERNAL_c1c6d19b_4_k_cu_f5c99155_36394cute1_E:
	.zero		1
	.type		_ZN39_INTERNAL_c1c6d19b_4_k_cu_f5c99155_36394cuda3std3__45__cpo6cbeginE,@object
	.size		_ZN39_INTERNAL_c1c6d19b_4_k_cu_f5c99155_36394cuda3std3__45__cpo6cbeginE,(_ZN39_INTERNAL_c1c6d19b_4_k_cu_f5c99155_36394cuda3std3__48in_placeE - _ZN39_INTERNAL_c1c6d19b_4_k_cu_f5c99155_36394cuda3std3__45__cpo6cbeginE)
_ZN39_INTERNAL_c1c6d19b_4_k_cu_f5c99155_36394cuda3std3__45__cpo6cbeginE:
	.zero		1
	.type		_ZN39_INTERNAL_c1c6d19b_4_k_cu_f5c99155_36394cuda3std3__48in_placeE,@object
	.size		_ZN39_INTERNAL_c1c6d19b_4_k_cu_f5c99155_36394cuda3std3__48in_placeE,(_ZN39_INTERNAL_c1c6d19b_4_k_cu_f5c99155_36394cuda3std6ranges3__45__cpo9iter_moveE - _ZN39_INTERNAL_c1c6d19b_4_k_cu_f5c99155_36394cuda3std3__48in_placeE)
_ZN39_INTERNAL_c1c6d19b_4_k_cu_f5c99155_36394cuda3std3__48in_placeE:
	.zero		1
	.type		_ZN39_INTERNAL_c1c6d19b_4_k_cu_f5c99155_36394cuda3std6ranges3__45__cpo9iter_moveE,@object
	.size		_ZN39_INTERNAL_c1c6d19b_4_k_cu_f5c99155_36394cuda3std6ranges3__45__cpo9iter_moveE,(_ZN39_INTERNAL_c1c6d19b_4_k_cu_f5c99155_36394cuda3std3__45__cpo5beginE - _ZN39_INTERNAL_c1c6d19b_4_k_cu_f5c99155_36394cuda3std6ranges3__45__cpo9iter_moveE)
_ZN39_INTERNAL_c1c6d19b_4_k_cu_f5c99155_36394cuda3std6ranges3__45__cpo9iter_moveE:
	.zero		1
	.type		_ZN39_INTERNAL_c1c6d19b_4_k_cu_f5c99155_36394cuda3std3__45__cpo5beginE,@object
	.size		_ZN39_INTERNAL_c1c6d19b_4_k_cu_f5c99155_36394cuda3std3__45__cpo5beginE,(_ZN39_INTERNAL_c1c6d19b_4_k_cu_f5c99155_36394cuda3std3__441_GLOBAL__N__c1c6d19b_4_k_cu_f5c99155_36396ignoreE - _ZN39_INTERNAL_c1c6d19b_4_k_cu_f5c99155_36394cuda3std3__45__cpo5beginE)
_ZN39_INTERNAL_c1c6d19b_4_k_cu_f5c99155_36394cuda3std3__45__cpo5beginE:
	.zero		1
	.type		_ZN39_INTERNAL_c1c6d19b_4_k_cu_f5c99155_36394cuda3std3__441_GLOBAL__N__c1c6d19b_4_k_cu_f5c99155_36396ignoreE,@object
	.size		_ZN39_INTERNAL_c1c6d19b_4_k_cu_f5c99155_36394cuda3std3__441_GLOBAL__N__c1c6d19b_4_k_cu_f5c99155_36396ignoreE,(_ZN39_INTERNAL_c1c6d19b_4_k_cu_f5c99155_36394cute7productE - _ZN39_INTERNAL_c1c6d19b_4_k_cu_f5c99155_36394cuda3std3__441_GLOBAL__N__c1c6d19b_4_k_cu_f5c99155_36396ignoreE)
_ZN39_INTERNAL_c1c6d19b_4_k_cu_f5c99155_36394cuda3std3__441_GLOBAL__N__c1c6d19b_4_k_cu_f5c99155_36396ignoreE:
	.zero		1
	.type		_ZN39_INTERNAL_c1c6d19b_4_k_cu_f5c99155_36394cute7productE,@object
	.size		_ZN39_INTERNAL_c1c6d19b_4_k_cu_f5c99155_36394cute7productE,(_ZN39_INTERNAL_c1c6d19b_4_k_cu_f5c99155_36394cuda3std3__45__cpo3endE - _ZN39_INTERNAL_c1c6d19b_4_k_cu_f5c99155_36394cute7productE)
_ZN39_INTERNAL_c1c6d19b_4_k_cu_f5c99155_36394cute7productE:
	.zero		1
	.type		_ZN39_INTERNAL_c1c6d19b_4_k_cu_f5c99155_36394cuda3std3__45__cpo3endE,@object
	.size		_ZN39_INTERNAL_c1c6d19b_4_k_cu_f5c99155_36394cuda3std3__45__cpo3endE,(_ZN39_INTERNAL_c1c6d19b_4_k_cu_f5c99155_36394cuda3std3__419piecewise_constructE - _ZN39_INTERNAL_c1c6d19b_4_k_cu_f5c99155_36394cuda3std3__45__cpo3endE)
_ZN39_INTERNAL_c1c6d19b_4_k_cu_f5c99155_36394cuda3std3__45__cpo3endE:
	.zero		1
	.type		_ZN39_INTERNAL_c1c6d19b_4_k_cu_f5c99155_36394cuda3std3__419piecewise_constructE,@object
	.size		_ZN39_INTERNAL_c1c6d19b_4_k_cu_f5c99155_36394cuda3std3__419piecewise_constructE,(_ZN39_INTERNAL_c1c6d19b_4_k_cu_f5c99155_36394cuda3std3__45__cpo4cendE - _ZN39_INTERNAL_c1c6d19b_4_k_cu_f5c99155_36394cuda3std3__419piecewise_constructE)
_ZN39_INTERNAL_c1c6d19b_4_k_cu_f5c99155_36394cuda3std3__419piecewise_constructE:
	.zero		1
	.type		_ZN39_INTERNAL_c1c6d19b_4_k_cu_f5c99155_36394cuda3std3__45__cpo4cendE,@object
	.size		_ZN39_INTERNAL_c1c6d19b_4_k_cu_f5c99155_36394cuda3std3__45__cpo4cendE,(_ZN39_INTERNAL_c1c6d19b_4_k_cu_f5c99155_36394cuda3std6ranges3__45__cpo4swapE - _ZN39_INTERNAL_c1c6d19b_4_k_cu_f5c99155_36394cuda3std3__45__cpo4cendE)
_ZN39_INTERNAL_c1c6d19b_4_k_cu_f5c99155_36394cuda3std3__45__cpo4cendE:
	.zero		1
	.type		_ZN39_INTERNAL_c1c6d19b_4_k_cu_f5c99155_36394cuda3std6ranges3__45__cpo4swapE,@object
	.size		_ZN39_INTERNAL_c1c6d19b_4_k_cu_f5c99155_36394cuda3std6ranges3__45__cpo4swapE,(.L_8 - _ZN39_INTERNAL_c1c6d19b_4_k_cu_f5c99155_36394cuda3std6ranges3__45__cpo4swapE)
_ZN39_INTERNAL_c1c6d19b_4_k_cu_f5c99155_36394cuda3std6ranges3__45__cpo4swapE:
	.zero		1
.L_8:


//--------------------- .nv.constant0._ZN7cutlass13device_kernelINS_4gemm6kernel13GemmUniversalIN4cute5tupleIJiiiiEEENS1_10collective13CollectiveMmaINS1_34MainloopSm90TmaGmmaWarpSpecializedILi18ENS5_IJNS4_1CILi2EEENSA_ILi1EEESC_EEENS1_35KernelTmaWarpSpecializedCooperativeEEENS5_IJNSA_ILi256EEENSA_ILi128EEENSA_ILi32EEEEEEaNS5_IJlSC_lEEEaSK_NS4_8TiledMMAINS4_8MMA_AtomIJNS4_4SM904GMMA27MMA_64x128x32_S32S8S8_SS_TNEEEENS4_6LayoutISD_NS5_IJSC_NSA_ILi0EEESS_EEEEENS5_IJNS4_10UnderscoreESV_SV_EEEEENS4_13SM90_TMA_LOADENS4_14ComposedLayoutINS4_7SwizzleILi1ELi4ELi3EEENS4_18smem_ptr_flag_bitsILi8EEENSR_INS5_IJNSA_ILi8EEESI_EEENS5_IJSI_SC_EEEEEEEvNS4_8identityENS4_23SM90_TMA_LOAD_MULTICASTES18_vS19_EENS_8epilogue10collective6detail29Sm90TmaWarpSpecializedAdapterINS1D_15DefaultEpilogueIaSK_SK_NS1C_6thread17LinearCombinationIaLi1EiiLNS1H_9ScaleType4KindE0ELNS_15FloatRoundStyleE2EaEENS1_15EpilogueDefaultEEEEEvvEEEEvNT_6ParamsE --------------------------
	.section	.nv.constant0._ZN7cutlass13device_kernelINS_4gemm6kernel13GemmUniversalIN4cute5tupleIJiiiiEEENS1_10collective13CollectiveMmaINS1_34MainloopSm90TmaGmmaWarpSpecializedILi18ENS5_IJNS4_1CILi2EEENSA_ILi1EEESC_EEENS1_35KernelTmaWarpSpecializedCooperativeEEENS5_IJNSA_ILi256EEENSA_ILi128EEENSA_ILi32EEEEEEaNS5_IJlSC_lEEEaSK_NS4_8TiledMMAINS4_8MMA_AtomIJNS4_4SM904GMMA27MMA_64x128x32_S32S8S8_SS_TNEEEENS4_6LayoutISD_NS5_IJSC_NSA_ILi0EEESS_EEEEENS5_IJNS4_10UnderscoreESV_SV_EEEEENS4_13SM90_TMA_LOADENS4_14ComposedLayoutINS4_7SwizzleILi1ELi4ELi3EEENS4_18smem_ptr_flag_bitsILi8EEENSR_INS5_IJNSA_ILi8EEESI_EEENS5_IJSI_SC_EEEEEEEvNS4_8identityENS4_23SM90_TMA_LOAD_MULTICASTES18_vS19_EENS_8epilogue10collective6detail29Sm90TmaWarpSpecializedAdapterINS1D_15DefaultEpilogueIaSK_SK_NS1C_6thread17LinearCombinationIaLi1EiiLNS1H_9ScaleType4KindE0ELNS_15FloatRoundStyleE2EaEENS1_15EpilogueDefaultEEEEEvvEEEEvNT_6ParamsE,"a",@progbits
	.sectionflags	@""
	.align	4
.nv.constant0._ZN7cutlass13device_kernelINS_4gemm6kernel13GemmUniversalIN4cute5tupleIJiiiiEEENS1_10collective13CollectiveMmaINS1_34MainloopSm90TmaGmmaWarpSpecializedILi18ENS5_IJNS4_1CILi2EEENSA_ILi1EEESC_EEENS1_35KernelTmaWarpSpecializedCooperativeEEENS5_IJNSA_ILi256EEENSA_ILi128EEENSA_ILi32EEEEEEaNS5_IJlSC_lEEEaSK_NS4_8TiledMMAINS4_8MMA_AtomIJNS4_4SM904GMMA27MMA_64x128x32_S32S8S8_SS_TNEEEENS4_6LayoutISD_NS5_IJSC_NSA_ILi0EEESS_EEEEENS5_IJNS4_10UnderscoreESV_SV_EEEEENS4_13SM90_TMA_LOADENS4_14ComposedLayoutINS4_7SwizzleILi1ELi4ELi3EEENS4_18smem_ptr_flag_bitsILi8EEENSR_INS5_IJNSA_ILi8EEESI_EEENS5_IJSI_SC_EEEEEEEvNS4_8identityENS4_23SM90_TMA_LOAD_MULTICASTES18_vS19_EENS_8epilogue10collective6detail29Sm90TmaWarpSpecializedAdapterINS1D_15DefaultEpilogueIaSK_SK_NS1C_6thread17LinearCombinationIaLi1EiiLNS1H_9ScaleType4KindE0ELNS_15FloatRoundStyleE2EaEENS1_15EpilogueDefaultEEEEEvvEEEEvNT_6ParamsE:
	.zero		1664


//--------------------- SYMBOLS --------------------------

	.type		.nv.reservedSmem.offset0,@object
	.size		.nv.reservedSmem.offset0,0x4
	.type		__assertfail,@function
